// auto-generated by cutlass_sweep.epilogue — config: {"arch": "sm_100", "cluster_m": 2, "cluster_n": 1, "dtype": "bf16", "fusion": "silu", "tile_k": 64, "tile_m": 128, "tile_n": 64}
#include "cutlass/cutlass.h"
#include "cutlass/gemm/collective/collective_builder.hpp"
#include "cutlass/gemm/device/gemm_universal_adapter.h"
#include "cutlass/gemm/kernel/gemm_universal.hpp"
#include "cutlass/epilogue/collective/collective_builder.hpp"
#include "cutlass/epilogue/fusion/operations.hpp"
#include "cutlass/epilogue/thread/activation.h"

using Elem = cutlass::bfloat16_t;
using Acc  = float;
using TileShape    = cute::Shape<cute::_128, cute::_64, cute::_64>;
using ClusterShape = cute::Shape<cute::_2, cute::_1, cute::_1>;
using FusionOp     = cutlass::epilogue::fusion::LinCombEltAct<cutlass::epilogue::thread::SiLu, Elem, Acc>;

using CollectiveEpilogue = typename cutlass::epilogue::collective::CollectiveBuilder<
    cutlass::arch::Sm100, cutlass::arch::OpClassTensorOp,
    TileShape, ClusterShape,
    cutlass::epilogue::collective::EpilogueTileAuto,
    Acc, Acc,
    Elem, cutlass::layout::RowMajor, 128 / cutlass::sizeof_bits<Elem>::value,
    Elem, cutlass::layout::RowMajor, 128 / cutlass::sizeof_bits<Elem>::value,
    cutlass::epilogue::collective::EpilogueScheduleAuto,
    FusionOp
  >::CollectiveOp;

using CollectiveMainloop = typename cutlass::gemm::collective::CollectiveBuilder<
    cutlass::arch::Sm100, cutlass::arch::OpClassTensorOp,
    Elem, cutlass::layout::RowMajor, 128 / cutlass::sizeof_bits<Elem>::value,
    Elem, cutlass::layout::ColumnMajor, 128 / cutlass::sizeof_bits<Elem>::value,
    Acc,
    TileShape, ClusterShape,
    cutlass::gemm::collective::StageCountAutoCarveout<
        static_cast<int>(sizeof(typename CollectiveEpilogue::SharedStorage))>,
    cutlass::gemm::collective::KernelScheduleAuto
  >::CollectiveOp;

using GemmKernel = cutlass::gemm::kernel::GemmUniversal<
    cute::Shape<int,int,int,int>, CollectiveMainloop, CollectiveEpilogue>;
using Gemm = cutlass::gemm::device::GemmUniversalAdapter<GemmKernel>;

auto* _anchor = &cutlass::device_kernel<GemmKernel>;


// ===== COMPILED SASS (sm_100a) =====

	.target	sm_100a

	.elftype	@"ET_EXEC"


//--------------------- .note.nv.tkinfo           --------------------------
	.section	.note.nv.tkinfo,"",@"SHT_NOTE"
	.sectionflags	@"SHF_NOTE_NV_TKINFO"
	.tkinfo
        /*0018*/ 	.word	0x00000002
        /*0030*/ 	.string	""
        /*0030*/ 	.string	"ptxas"
        /*0030*/ 	.string	"Cuda compilation tools, release 13.0, V13.0.88"
        /*0030*/ 	.string	"Build cuda_13.0.r13.0/compiler.36424714_0"
        /*0030*/ 	.string	"-arch sm_100a -m 64 "



//--------------------- .note.nv.cuinfo           --------------------------
	.section	.note.nv.cuinfo,"",@"SHT_NOTE"
	.sectionflags	@"SHF_NOTE_NV_CUINFO"
        /*0018*/ 	.short	0x0002
        /*001a*/ 	.short	0x0064
        /*001c*/ 	.short	0x0082
	.zero		2


//--------------------- .nv.info                  --------------------------
	.section	.nv.info,"",@"SHT_CUDA_INFO"
	.align	4


	//----- nvinfo : EIATTR_REGCOUNT
	.align		4
        /*0000*/ 	.byte	0x04, 0x2f
        /*0002*/ 	.short	(.L_19 - .L_18)
	.align		4
.L_18:
        /*0004*/ 	.word	index@(_ZN7cutlass13device_kernelINS_4gemm6kernel13GemmUniversalIN4cute5tupleIJiiiiEEENS1_10collective13CollectiveMmaINS1_35MainloopSm100TmaUmmaWarpSpecializedILi17ELi2ELi4ENS5_IJNS4_1CILi2EEENSA_ILi1EEESC_EEEEENS5_IJNSA_ILi128EEENSA_ILi64EEESG_EEENS_10bfloat16_tENS5_IJlSC_lEEESI_SJ_NS4_8TiledMMAINS4_8MMA_AtomIJNS4_26SM100_MMA_F16BF16_2x1SM_SSISI_SI_fLi128ELi64ELNS4_4UMMA5MajorE0ELSO_0ELNSN_7ScaleInE0ELSP_0EEEEEENS4_6LayoutINS5_IJSC_SC_SC_EEENS5_IJNSA_ILi0EEESU_SU_EEEEENS5_IJNS4_10UnderscoreESX_SX_EEEEENS4_18SM100_TMA_2SM_LOADENS4_14ComposedLayoutINS4_7SwizzleILi3ELi4ELi3EEENS4_18smem_ptr_flag_bitsILi16EEENSS_INS5_IJNSA_ILi8EEESG_EEENS5_IJSG_SC_EEEEEEEvNS4_8identityES10_S1A_vS1B_EENS_8epilogue10collective18CollectiveEpilogueINS1D_23Sm100TmaWarpSpecializedILi3ELi2ELi16ELb1ELb0EEEJNS5_IJSG_SG_SG_EEENS5_IJNSS_ISG_SC_EENSS_INS5_IJNSA_ILi16EEESB_EEENS5_IJSC_NSA_ILi32EEEEEEEEEEESI_SJ_SI_SJ_NS1D_6fusion15FusionCallbacksIS1H_NS1Q_13LinCombEltActINS1D_6thread4SiLuESI_fSI_fLNS_15FloatRoundStyleE2EEES1I_S1P_JEEENS4_5SM1004TMEM4LOAD26SM100_TMEM_LOAD_32dp32b16xENS4_13SM90_TMA_LOADENS11_INS12_ILi1ELi4ELi3EEES15_NSS_INS5_IJS16_S1K_EEENS5_IJS1K_SC_EEEEEEENS4_39AutoVectorizingCopyWithAssumedAlignmentILi128EEENS4_14SM90_TMA_STOREES27_S29_S29_EEEvvEEEEvNT_6ParamsE)
        /*0008*/ 	.word	0x0000007a


	//----- nvinfo : EIATTR_FRAME_SIZE
	.align		4
.L_19:
        /*000c*/ 	.byte	0x04, 0x11
        /*000e*/ 	.short	(.L_21 - .L_20)
	.align		4
.L_20:
        /*0010*/ 	.word	index@($__internal_3_$__cuda_sm20_rcp_rn_f32_slowpath)
        /*0014*/ 	.word	0x00000000


	//----- nvinfo : EIATTR_FRAME_SIZE
	.align		4
.L_21:
        /*0018*/ 	.byte	0x04, 0x11
        /*001a*/ 	.short	(.L_23 - .L_22)
	.align		4
.L_22:
        /*001c*/ 	.word	index@($__internal_2_$__cuda_sm10x_tcgen05_guardrail_trap_unallocated_columns_being_dealloced)
        /*0020*/ 	.word	0x00000000


	//----- nvinfo : EIATTR_FRAME_SIZE
	.align		4
.L_23:
        /*0024*/ 	.byte	0x04, 0x11
        /*0026*/ 	.short	(.L_25 - .L_24)
	.align		4
.L_24:
        /*0028*/ 	.word	index@($__internal_1_$__cuda_sm10x_tcgen05_guardrail_trap_phase_invalid_during_alloc)
        /*002c*/ 	.word	0x00000000


	//----- nvinfo : EIATTR_FRAME_SIZE
	.align		4
.L_25:
        /*0030*/ 	.byte	0x04, 0x11
        /*0032*/ 	.short	(.L_27 - .L_26)
	.align		4
.L_26:
        /*0034*/ 	.word	index@($__internal_0_$__cuda_sm10x_tcgen05_guardrail_trap_col_being_dealloced_not_returned_by_alloc)
        /*0038*/ 	.word	0x00000000


	//----- nvinfo : EIATTR_FRAME_SIZE
	.align		4
.L_27:
        /*003c*/ 	.byte	0x04, 0x11
        /*003e*/ 	.short	(.L_29 - .L_28)
	.align		4
.L_28:
        /*0040*/ 	.word	index@(_ZN7cutlass13device_kernelINS_4gemm6kernel13GemmUniversalIN4cute5tupleIJiiiiEEENS1_10collective13CollectiveMmaINS1_35MainloopSm100TmaUmmaWarpSpecializedILi17ELi2ELi4ENS5_IJNS4_1CILi2EEENSA_ILi1EEESC_EEEEENS5_IJNSA_ILi128EEENSA_ILi64EEESG_EEENS_10bfloat16_tENS5_IJlSC_lEEESI_SJ_NS4_8TiledMMAINS4_8MMA_AtomIJNS4_26SM100_MMA_F16BF16_2x1SM_SSISI_SI_fLi128ELi64ELNS4_4UMMA5MajorE0ELSO_0ELNSN_7ScaleInE0ELSP_0EEEEEENS4_6LayoutINS5_IJSC_SC_SC_EEENS5_IJNSA_ILi0EEESU_SU_EEEEENS5_IJNS4_10UnderscoreESX_SX_EEEEENS4_18SM100_TMA_2SM_LOADENS4_14ComposedLayoutINS4_7SwizzleILi3ELi4ELi3EEENS4_18smem_ptr_flag_bitsILi16EEENSS_INS5_IJNSA_ILi8EEESG_EEENS5_IJSG_SC_EEEEEEEvNS4_8identityES10_S1A_vS1B_EENS_8epilogue10collective18CollectiveEpilogueINS1D_23Sm100TmaWarpSpecializedILi3ELi2ELi16ELb1ELb0EEEJNS5_IJSG_SG_SG_EEENS5_IJNSS_ISG_SC_EENSS_INS5_IJNSA_ILi16EEESB_EEENS5_IJSC_NSA_ILi32EEEEEEEEEEESI_SJ_SI_SJ_NS1D_6fusion15FusionCallbacksIS1H_NS1Q_13LinCombEltActINS1D_6thread4SiLuESI_fSI_fLNS_15FloatRoundStyleE2EEES1I_S1P_JEEENS4_5SM1004TMEM4LOAD26SM100_TMEM_LOAD_32dp32b16xENS4_13SM90_TMA_LOADENS11_INS12_ILi1ELi4ELi3EEES15_NSS_INS5_IJS16_S1K_EEENS5_IJS1K_SC_EEEEEEENS4_39AutoVectorizingCopyWithAssumedAlignmentILi128EEENS4_14SM90_TMA_STOREES27_S29_S29_EEEvvEEEEvNT_6ParamsE)
        /*0044*/ 	.word	0x00000000


	//----- nvinfo : EIATTR_MIN_STACK_SIZE
	.align		4
.L_29:
        /*0048*/ 	.byte	0x04, 0x12
        /*004a*/ 	.short	(.L_31 - .L_30)
	.align		4
.L_30:
        /*004c*/ 	.word	index@(_ZN7cutlass13device_kernelINS_4gemm6kernel13GemmUniversalIN4cute5tupleIJiiiiEEENS1_10collective13CollectiveMmaINS1_35MainloopSm100TmaUmmaWarpSpecializedILi17ELi2ELi4ENS5_IJNS4_1CILi2EEENSA_ILi1EEESC_EEEEENS5_IJNSA_ILi128EEENSA_ILi64EEESG_EEENS_10bfloat16_tENS5_IJlSC_lEEESI_SJ_NS4_8TiledMMAINS4_8MMA_AtomIJNS4_26SM100_MMA_F16BF16_2x1SM_SSISI_SI_fLi128ELi64ELNS4_4UMMA5MajorE0ELSO_0ELNSN_7ScaleInE0ELSP_0EEEEEENS4_6LayoutINS5_IJSC_SC_SC_EEENS5_IJNSA_ILi0EEESU_SU_EEEEENS5_IJNS4_10UnderscoreESX_SX_EEEEENS4_18SM100_TMA_2SM_LOADENS4_14ComposedLayoutINS4_7SwizzleILi3ELi4ELi3EEENS4_18smem_ptr_flag_bitsILi16EEENSS_INS5_IJNSA_ILi8EEESG_EEENS5_IJSG_SC_EEEEEEEvNS4_8identityES10_S1A_vS1B_EENS_8epilogue10collective18CollectiveEpilogueINS1D_23Sm100TmaWarpSpecializedILi3ELi2ELi16ELb1ELb0EEEJNS5_IJSG_SG_SG_EEENS5_IJNSS_ISG_SC_EENSS_INS5_IJNSA_ILi16EEESB_EEENS5_IJSC_NSA_ILi32EEEEEEEEEEESI_SJ_SI_SJ_NS1D_6fusion15FusionCallbacksIS1H_NS1Q_13LinCombEltActINS1D_6thread4SiLuESI_fSI_fLNS_15FloatRoundStyleE2EEES1I_S1P_JEEENS4_5SM1004TMEM4LOAD26SM100_TMEM_LOAD_32dp32b16xENS4_13SM90_TMA_LOADENS11_INS12_ILi1ELi4ELi3EEES15_NSS_INS5_IJS16_S1K_EEENS5_IJS1K_SC_EEEEEEENS4_39AutoVectorizingCopyWithAssumedAlignmentILi128EEENS4_14SM90_TMA_STOREES27_S29_S29_EEEvvEEEEvNT_6ParamsE)
        /*0050*/ 	.word	0x00000000
.L_31:


//--------------------- .nv.compat                --------------------------
	.section	.nv.compat,"",@"SHT_CUDA_COMPAT_INFO"
	.align	4
        /*0000*/ 	.byte	0x02, 0x09, 0x01, 0x00, 0x02, 0x02, 0x02, 0x00, 0x02, 0x05, 0x05, 0x00, 0x03, 0x07, 0x01, 0x01
        /*0010*/ 	.byte	0x02, 0x03, 0x01, 0x00, 0x02, 0x06, 0x01, 0x00, 0x04, 0x0b, 0x08, 0x00, 0x09, 0x00, 0x00, 0x00
        /*0020*/ 	.byte	0x00, 0x00, 0x00, 0x00


//--------------------- .nv.info._ZN7cutlass13device_kernelINS_4gemm6kernel13GemmUniversalIN4cute5tupleIJiiiiEEENS1_10collective13CollectiveMmaINS1_35MainloopSm100TmaUmmaWarpSpecializedILi17ELi2ELi4ENS5_IJNS4_1CILi2EEENSA_ILi1EEESC_EEEEENS5_IJNSA_ILi128EEENSA_ILi64EEESG_EEENS_10bfloat16_tENS5_IJlSC_lEEESI_SJ_NS4_8TiledMMAINS4_8MMA_AtomIJNS4_26SM100_MMA_F16BF16_2x1SM_SSISI_SI_fLi128ELi64ELNS4_4UMMA5MajorE0ELSO_0ELNSN_7ScaleInE0ELSP_0EEEEEENS4_6LayoutINS5_IJSC_SC_SC_EEENS5_IJNSA_ILi0EEESU_SU_EEEEENS5_IJNS4_10UnderscoreESX_SX_EEEEENS4_18SM100_TMA_2SM_LOADENS4_14ComposedLayoutINS4_7SwizzleILi3ELi4ELi3EEENS4_18smem_ptr_flag_bitsILi16EEENSS_INS5_IJNSA_ILi8EEESG_EEENS5_IJSG_SC_EEEEEEEvNS4_8identityES10_S1A_vS1B_EENS_8epilogue10collective18CollectiveEpilogueINS1D_23Sm100TmaWarpSpecializedILi3ELi2ELi16ELb1ELb0EEEJNS5_IJSG_SG_SG_EEENS5_IJNSS_ISG_SC_EENSS_INS5_IJNSA_ILi16EEESB_EEENS5_IJSC_NSA_ILi32EEEEEEEEEEESI_SJ_SI_SJ_NS1D_6fusion15FusionCallbacksIS1H_NS1Q_13LinCombEltActINS1D_6thread4SiLuESI_fSI_fLNS_15FloatRoundStyleE2EEES1I_S1P_JEEENS4_5SM1004TMEM4LOAD26SM100_TMEM_LOAD_32dp32b16xENS4_13SM90_TMA_LOADENS11_INS12_ILi1ELi4ELi3EEES15_NSS_INS5_IJS16_S1K_EEENS5_IJS1K_SC_EEEEEEENS4_39AutoVectorizingCopyWithAssumedAlignmentILi128EEENS4_14SM90_TMA_STOREES27_S29_S29_EEEvvEEEEvNT_6ParamsE --------------------------
	.section	.nv.info._ZN7cutlass13device_kernelINS_4gemm6kernel13GemmUniversalIN4cute5tupleIJiiiiEEENS1_10collective13CollectiveMmaINS1_35MainloopSm100TmaUmmaWarpSpecializedILi17ELi2ELi4ENS5_IJNS4_1CILi2EEENSA_ILi1EEESC_EEEEENS5_IJNSA_ILi128EEENSA_ILi64EEESG_EEENS_10bfloat16_tENS5_IJlSC_lEEESI_SJ_NS4_8TiledMMAINS4_8MMA_AtomIJNS4_26SM100_MMA_F16BF16_2x1SM_SSISI_SI_fLi128ELi64ELNS4_4UMMA5MajorE0ELSO_0ELNSN_7ScaleInE0ELSP_0EEEEEENS4_6LayoutINS5_IJSC_SC_SC_EEENS5_IJNSA_ILi0EEESU_SU_EEEEENS5_IJNS4_10UnderscoreESX_SX_EEEEENS4_18SM100_TMA_2SM_LOADENS4_14ComposedLayoutINS4_7SwizzleILi3ELi4ELi3EEENS4_18smem_ptr_flag_bitsILi16EEENSS_INS5_IJNSA_ILi8EEESG_EEENS5_IJSG_SC_EEEEEEEvNS4_8identityES10_S1A_vS1B_EENS_8epilogue10collective18CollectiveEpilogueINS1D_23Sm100TmaWarpSpecializedILi3ELi2ELi16ELb1ELb0EEEJNS5_IJSG_SG_SG_EEENS5_IJNSS_ISG_SC_EENSS_INS5_IJNSA_ILi16EEESB_EEENS5_IJSC_NSA_ILi32EEEEEEEEEEESI_SJ_SI_SJ_NS1D_6fusion15FusionCallbacksIS1H_NS1Q_13LinCombEltActINS1D_6thread4SiLuESI_fSI_fLNS_15FloatRoundStyleE2EEES1I_S1P_JEEENS4_5SM1004TMEM4LOAD26SM100_TMEM_LOAD_32dp32b16xENS4_13SM90_TMA_LOADENS11_INS12_ILi1ELi4ELi3EEES15_NSS_INS5_IJS16_S1K_EEENS5_IJS1K_SC_EEEEEEENS4_39AutoVectorizingCopyWithAssumedAlignmentILi128EEENS4_14SM90_TMA_STOREES27_S29_S29_EEEvvEEEEvNT_6ParamsE,"",@"SHT_CUDA_INFO"
	.sectionflags	@""
	.align	4


	//----- nvinfo : EIATTR_CUDA_API_VERSION
	.align		4
        /*0000*/ 	.byte	0x04, 0x37
        /*0002*/ 	.short	(.L_33 - .L_32)
.L_32:
        /*0004*/ 	.word	0x00000082


	//----- nvinfo : EIATTR_KPARAM_INFO
	.align		4
.L_33:
        /*0008*/ 	.byte	0x04, 0x17
        /*000a*/ 	.short	(.L_35 - .L_34)
.L_34:
        /*000c*/ 	.word	0x00000000
        /*0010*/ 	.short	0x0000
        /*0012*/ 	.short	0x0000
        /*0014*/ 	.byte	0x00, 0xf0, 0x01, 0x20


	//----- nvinfo : EIATTR_AT_ENTRY_FRAGMENTS
	.align		4
.L_35:
        /*0018*/ 	.byte	0x04, 0x4f
        /*001a*/ 	.short	(.L_37 - .L_36)


	//   ....[0]....
.L_36:
        /*001c*/ 	.word	0x00000007


	//----- nvinfo : EIATTR_RESERVED_SMEM_USED
	.align		4
.L_37:
        /*0020*/ 	.byte	0x01, 0x41
	.zero		2


	//----- nvinfo : EIATTR_SPARSE_MMA_MASK
	.align		4
        /*0024*/ 	.byte	0x03, 0x50
        /*0026*/ 	.short	0x0000


	//----- nvinfo : EIATTR_TCGEN05_2CTA_USED
	.align		4
        /*0028*/ 	.byte	0x01, 0x52
	.zero		2


	//----- nvinfo : EIATTR_MAXREG_COUNT
	.align		4
        /*002c*/ 	.byte	0x03, 0x1b
        /*002e*/ 	.short	0x00ff


	//----- nvinfo : EIATTR_NUM_BARRIERS
	.align		4
        /*0030*/ 	.byte	0x02, 0x4c
        /*0032*/ 	.byte	0x07
	.zero		1


	//----- nvinfo : EIATTR_EXTERNS
	.align		4
        /*0034*/ 	.byte	0x04, 0x0f
        /*0036*/ 	.short	(.L_39 - .L_38)


	//   ....[0]....
	.align		4
.L_38:
        /*0038*/ 	.word	index@(__assertfail)


	//----- nvinfo : EIATTR_MERCURY_ISA_VERSION
	.align		4
.L_39:
        /*003c*/ 	.byte	0x03, 0x5f
        /*003e*/ 	.short	0x0101


	//----- nvinfo : EIATTR_INT_WARP_WIDE_INSTR_OFFSETS
	.align		4
        /*0040*/ 	.byte	0x04, 0x31
        /*0042*/ 	.short	(.L_41 - .L_40)


	//   ....[0]....
.L_40:
        /*0044*/ 	.word	0x00000e90


	//   ....[1]....
        /*0048*/ 	.word	0x00000f30


	//   ....[2]....
        /*004c*/ 	.word	0x00002280


	//   ....[3]....
        /*0050*/ 	.word	0x000048b0


	//   ....[4]....
        /*0054*/ 	.word	0x000048d0


	//   ....[5]....
        /*0058*/ 	.word	0x00004900


	//   ....[6]....
        /*005c*/ 	.word	0x00005210


	//   ....[7]....
        /*0060*/ 	.word	0x00005280


	//   ....[8]....
        /*0064*/ 	.word	0x00005390


	//   ....[9]....
        /*0068*/ 	.word	0x00005560


	//   ....[10]....
        /*006c*/ 	.word	0x00005610


	//   ....[11]....
        /*0070*/ 	.word	0x00005730


	//----- nvinfo : EIATTR_COOP_GROUP_MASK_REGIDS
	.align		4
.L_41:
        /*0074*/ 	.byte	0x04, 0x29
        /*0076*/ 	.short	(.L_43 - .L_42)


	//   ....[0]....
.L_42:
        /*0078*/ 	.word	0xffffffff


	//   ....[1]....
        /*007c*/ 	.word	0xffffffff


	//   ....[2]....
        /*0080*/ 	.word	0xffffffff


	//   ....[3]....
        /*0084*/ 	.word	0xffffffff


	//   ....[4]....
        /*0088*/ 	.word	0xffffffff


	//   ....[5]....
        /*008c*/ 	.word	0xffffffff


	//   ....[6]....
        /*0090*/ 	.word	0xffffffff


	//   ....[7]....
        /*0094*/ 	.word	0xffffffff


	//   ....[8]....
        /*0098*/ 	.word	0xffffffff


	//   ....[9]....
        /*009c*/ 	.word	0xffffffff


	//   ....[10]....
        /*00a0*/ 	.word	0xffffffff


	//   ....[11]....
        /*00a4*/ 	.word	0xffffffff


	//   ....[12]....
        /*00a8*/ 	.word	0xffffffff


	//   ....[13]....
        /*00ac*/ 	.word	0xffffffff


	//----- nvinfo : EIATTR_COOP_GROUP_INSTR_OFFSETS
	.align		4
.L_43:
        /*00b0*/ 	.byte	0x04, 0x28
        /*00b2*/ 	.short	(.L_45 - .L_44)


	//   ....[0]....
.L_44:
        /*00b4*/ 	.word	0x000000c0


	//   ....[1]....
        /*00b8*/ 	.word	0x000004d0


	//   ....[2]....
        /*00bc*/ 	.word	0x00000820


	//   ....[3]....
        /*00c0*/ 	.word	0x00000990


	//   ....[4]....
        /*00c4*/ 	.word	0x00000a80


	//   ....[5]....
        /*00c8*/ 	.word	0x00000be0


	//   ....[6]....
        /*00cc*/ 	.word	0x00000d70


	//   ....[7]....
        /*00d0*/ 	.word	0x00000fb0


	//   ....[8]....
        /*00d4*/ 	.word	0x00002160


	//   ....[9]....
        /*00d8*/ 	.word	0x00003690


	//   ....[10]....
        /*00dc*/ 	.word	0x00003b60


	//   ....[11]....
        /*00e0*/ 	.word	0x00003b90


	//   ....[12]....
        /*00e4*/ 	.word	0x000047b0


	//   ....[13]....
        /*00e8*/ 	.word	0x000049c0


	//----- nvinfo : EIATTR_VRC_CTA_INIT_COUNT
	.align		4
.L_45:
        /*00ec*/ 	.byte	0x02, 0x4a
        /*00ee*/ 	.byte	0x80
	.zero		1


	//----- nvinfo : EIATTR_SYSCALL_OFFSETS
	.align		4
        /*00f0*/ 	.byte	0x04, 0x46
        /*00f2*/ 	.short	(.L_47 - .L_46)


	//   ....[0]....
.L_46:
        /*00f4*/ 	.word	0x00006280


	//   ....[1]....
        /*00f8*/ 	.word	0x00006370


	//   ....[2]....
        /*00fc*/ 	.word	0x00006d60


	//----- nvinfo : EIATTR_MBARRIER_INSTR_OFFSETS
	.align		4
.L_47:
        /*0100*/ 	.byte	0x04, 0x39
        /*0102*/ 	.short	(.L_49 - .L_48)


	//   ....[0]....
.L_48:
        /*0104*/ 	.word	0x000005e0
        /*0108*/ 	.word	0x000000ff
        /*010c*/ 	.word	0x00000000
        /*0110*/ 	.short	0x0100
        /*0112*/ 	.byte	0x09
	.zero		1


	//   ....[1]....
        /*0114*/ 	.word	0x000005f0
        /*0118*/ 	.word	0x000000ff
        /*011c*/ 	.word	0x00000088
        /*0120*/ 	.short	0x0100
        /*0122*/ 	.byte	0x09
	.zero		1


	//   ....[2]....
        /*0124*/ 	.word	0x00000600
        /*0128*/ 	.word	0x000000ff
        /*012c*/ 	.word	0x00000008
        /*0130*/ 	.short	0x0100
        /*0132*/ 	.byte	0x09
	.zero		1


	//   ....[3]....
        /*0134*/ 	.word	0x00000610
        /*0138*/ 	.word	0x000000ff
        /*013c*/ 	.word	0x00000090
        /*0140*/ 	.short	0x0100
        /*0142*/ 	.byte	0x09
	.zero		1


	//   ....[4]....
        /*0144*/ 	.word	0x00000620
        /*0148*/ 	.word	0x000000ff
        /*014c*/ 	.word	0x00000010
        /*0150*/ 	.short	0x0100
        /*0152*/ 	.byte	0x09
	.zero		1


	//   ....[5]....
        /*0154*/ 	.word	0x00000630
        /*0158*/ 	.word	0x000000ff
        /*015c*/ 	.word	0x00000098
        /*0160*/ 	.short	0x0100
        /*0162*/ 	.byte	0x09
	.zero		1


	//   ....[6]....
        /*0164*/ 	.word	0x00000640
        /*0168*/ 	.word	0x000000ff
        /*016c*/ 	.word	0x00000018
        /*0170*/ 	.short	0x0100
        /*0172*/ 	.byte	0x09
	.zero		1


	//   ....[7]....
        /*0174*/ 	.word	0x00000650
        /*0178*/ 	.word	0x000000ff
        /*017c*/ 	.word	0x000000a0
        /*0180*/ 	.short	0x0100
        /*0182*/ 	.byte	0x09
	.zero		1


	//   ....[8]....
        /*0184*/ 	.word	0x00000660
        /*0188*/ 	.word	0x000000ff
        /*018c*/ 	.word	0x00000020
        /*0190*/ 	.short	0x0100
        /*0192*/ 	.byte	0x09
	.zero		1


	//   ....[9]....
        /*0194*/ 	.word	0x00000670
        /*0198*/ 	.word	0x000000ff
        /*019c*/ 	.word	0x000000a8
        /*01a0*/ 	.short	0x0100
        /*01a2*/ 	.byte	0x09
	.zero		1


	//   ....[10]....
        /*01a4*/ 	.word	0x00000680
        /*01a8*/ 	.word	0x000000ff
        /*01ac*/ 	.word	0x00000028
        /*01b0*/ 	.short	0x0100
        /*01b2*/ 	.byte	0x09
	.zero		1


	//   ....[11]....
        /*01b4*/ 	.word	0x00000690
        /*01b8*/ 	.word	0x000000ff
        /*01bc*/ 	.word	0x000000b0
        /*01c0*/ 	.short	0x0100
        /*01c2*/ 	.byte	0x09
	.zero		1


	//   ....[12]....
        /*01c4*/ 	.word	0x000006a0
        /*01c8*/ 	.word	0x000000ff
        /*01cc*/ 	.word	0x00000030
        /*01d0*/ 	.short	0x0100
        /*01d2*/ 	.byte	0x09
	.zero		1


	//   ....[13]....
        /*01d4*/ 	.word	0x000006b0
        /*01d8*/ 	.word	0x000000ff
        /*01dc*/ 	.word	0x000000b8
        /*01e0*/ 	.short	0x0100
        /*01e2*/ 	.byte	0x09
	.zero		1


	//   ....[14]....
        /*01e4*/ 	.word	0x000006c0
        /*01e8*/ 	.word	0x000000ff
        /*01ec*/ 	.word	0x00000038
        /*01f0*/ 	.short	0x0100
        /*01f2*/ 	.byte	0x09
	.zero		1


	//   ....[15]....
        /*01f4*/ 	.word	0x000006d0
        /*01f8*/ 	.word	0x000000ff
        /*01fc*/ 	.word	0x000000c0
        /*0200*/ 	.short	0x0100
        /*0202*/ 	.byte	0x09
	.zero		1


	//   ....[16]....
        /*0204*/ 	.word	0x000006e0
        /*0208*/ 	.word	0x000000ff
        /*020c*/ 	.word	0x00000040
        /*0210*/ 	.short	0x0100
        /*0212*/ 	.byte	0x09
	.zero		1


	//   ....[17]....
        /*0214*/ 	.word	0x000006f0
        /*0218*/ 	.word	0x000000ff
        /*021c*/ 	.word	0x000000c8
        /*0220*/ 	.short	0x0100
        /*0222*/ 	.byte	0x09
	.zero		1


	//   ....[18]....
        /*0224*/ 	.word	0x00000700
        /*0228*/ 	.word	0x000000ff
        /*022c*/ 	.word	0x00000048
        /*0230*/ 	.short	0x0100
        /*0232*/ 	.byte	0x09
	.zero		1


	//   ....[19]....
        /*0234*/ 	.word	0x00000710
        /*0238*/ 	.word	0x000000ff
        /*023c*/ 	.word	0x000000d0
        /*0240*/ 	.short	0x0100
        /*0242*/ 	.byte	0x09
	.zero		1


	//   ....[20]....
        /*0244*/ 	.word	0x00000720
        /*0248*/ 	.word	0x000000ff
        /*024c*/ 	.word	0x00000050
        /*0250*/ 	.short	0x0100
        /*0252*/ 	.byte	0x09
	.zero		1


	//   ....[21]....
        /*0254*/ 	.word	0x00000730
        /*0258*/ 	.word	0x000000ff
        /*025c*/ 	.word	0x000000d8
        /*0260*/ 	.short	0x0100
        /*0262*/ 	.byte	0x09
	.zero		1


	//   ....[22]....
        /*0264*/ 	.word	0x00000740
        /*0268*/ 	.word	0x000000ff
        /*026c*/ 	.word	0x00000058
        /*0270*/ 	.short	0x0100
        /*0272*/ 	.byte	0x09
	.zero		1


	//   ....[23]....
        /*0274*/ 	.word	0x00000750
        /*0278*/ 	.word	0x000000ff
        /*027c*/ 	.word	0x000000e0
        /*0280*/ 	.short	0x0100
        /*0282*/ 	.byte	0x09
	.zero		1


	//   ....[24]....
        /*0284*/ 	.word	0x00000760
        /*0288*/ 	.word	0x000000ff
        /*028c*/ 	.word	0x00000060
        /*0290*/ 	.short	0x0100
        /*0292*/ 	.byte	0x09
	.zero		1


	//   ....[25]....
        /*0294*/ 	.word	0x00000770
        /*0298*/ 	.word	0x000000ff
        /*029c*/ 	.word	0x000000e8
        /*02a0*/ 	.short	0x0100
        /*02a2*/ 	.byte	0x09
	.zero		1


	//   ....[26]....
        /*02a4*/ 	.word	0x00000780
        /*02a8*/ 	.word	0x000000ff
        /*02ac*/ 	.word	0x00000068
        /*02b0*/ 	.short	0x0100
        /*02b2*/ 	.byte	0x09
	.zero		1


	//   ....[27]....
        /*02b4*/ 	.word	0x00000790
        /*02b8*/ 	.word	0x000000ff
        /*02bc*/ 	.word	0x000000f0
        /*02c0*/ 	.short	0x0100
        /*02c2*/ 	.byte	0x09
	.zero		1


	//   ....[28]....
        /*02c4*/ 	.word	0x000007a0
        /*02c8*/ 	.word	0x000000ff
        /*02cc*/ 	.word	0x00000070
        /*02d0*/ 	.short	0x0100
        /*02d2*/ 	.byte	0x09
	.zero		1


	//   ....[29]....
        /*02d4*/ 	.word	0x000007b0
        /*02d8*/ 	.word	0x000000ff
        /*02dc*/ 	.word	0x000000f8
        /*02e0*/ 	.short	0x0100
        /*02e2*/ 	.byte	0x09
	.zero		1


	//   ....[30]....
        /*02e4*/ 	.word	0x000007c0
        /*02e8*/ 	.word	0x000000ff
        /*02ec*/ 	.word	0x00000078
        /*02f0*/ 	.short	0x0100
        /*02f2*/ 	.byte	0x09
	.zero		1


	//   ....[31]....
        /*02f4*/ 	.word	0x000007d0
        /*02f8*/ 	.word	0x000000ff
        /*02fc*/ 	.word	0x00000100
        /*0300*/ 	.short	0x0100
        /*0302*/ 	.byte	0x09
	.zero		1


	//   ....[32]....
        /*0304*/ 	.word	0x000007e0
        /*0308*/ 	.word	0x000000ff
        /*030c*/ 	.word	0x00000080
        /*0310*/ 	.short	0x0100
        /*0312*/ 	.byte	0x09
	.zero		1


	//   ....[33]....
        /*0314*/ 	.word	0x000007f0
        /*0318*/ 	.word	0x000000ff
        /*031c*/ 	.word	0x00000108
        /*0320*/ 	.short	0x0100
        /*0322*/ 	.byte	0x09
	.zero		1


	//   ....[34]....
        /*0324*/ 	.word	0x00000920
        /*0328*/ 	.word	0x000000ff
        /*032c*/ 	.word	0x00000110
        /*0330*/ 	.short	0x0100
        /*0332*/ 	.byte	0x0a
	.zero		1


	//   ....[35]....
        /*0334*/ 	.word	0x00000930
        /*0338*/ 	.word	0x000000ff
        /*033c*/ 	.word	0x00000128
        /*0340*/ 	.short	0x0100
        /*0342*/ 	.byte	0x0a
	.zero		1


	//   ....[36]....
        /*0344*/ 	.word	0x00000940
        /*0348*/ 	.word	0x000000ff
        /*034c*/ 	.word	0x00000118
        /*0350*/ 	.short	0x0100
        /*0352*/ 	.byte	0x0a
	.zero		1


	//   ....[37]....
        /*0354*/ 	.word	0x00000950
        /*0358*/ 	.word	0x000000ff
        /*035c*/ 	.word	0x00000130
        /*0360*/ 	.short	0x0100
        /*0362*/ 	.byte	0x0a
	.zero		1


	//   ....[38]....
        /*0364*/ 	.word	0x00000960
        /*0368*/ 	.word	0x000000ff
        /*036c*/ 	.word	0x00000120
        /*0370*/ 	.short	0x0100
        /*0372*/ 	.byte	0x0a
	.zero		1


	//   ....[39]....
        /*0374*/ 	.word	0x00000970
        /*0378*/ 	.word	0x000000ff
        /*037c*/ 	.word	0x00000138
        /*0380*/ 	.short	0x0100
        /*0382*/ 	.byte	0x0a
	.zero		1


	//   ....[40]....
        /*0384*/ 	.word	0x00000a50
        /*0388*/ 	.word	0x000000ff
        /*038c*/ 	.word	0x00000140
        /*0390*/ 	.short	0x0100
        /*0392*/ 	.byte	0x09
	.zero		1


	//   ....[41]....
        /*0394*/ 	.word	0x00000a60
        /*0398*/ 	.word	0x000000ff
        /*039c*/ 	.word	0x00000148
        /*03a0*/ 	.short	0x0100
        /*03a2*/ 	.byte	0x09
	.zero		1


	//   ....[42]....
        /*03a4*/ 	.word	0x00000b90
        /*03a8*/ 	.word	0x000000ff
        /*03ac*/ 	.word	0x00000150
        /*03b0*/ 	.short	0x0100
        /*03b2*/ 	.byte	0x09
	.zero		1


	//   ....[43]....
        /*03b4*/ 	.word	0x00000ba0
        /*03b8*/ 	.word	0x000000ff
        /*03bc*/ 	.word	0x00000160
        /*03c0*/ 	.short	0x0100
        /*03c2*/ 	.byte	0x09
	.zero		1


	//   ....[44]....
        /*03c4*/ 	.word	0x00000bb0
        /*03c8*/ 	.word	0x000000ff
        /*03cc*/ 	.word	0x00000158
        /*03d0*/ 	.short	0x0100
        /*03d2*/ 	.byte	0x09
	.zero		1


	//   ....[45]....
        /*03d4*/ 	.word	0x00000bc0
        /*03d8*/ 	.word	0x000000ff
        /*03dc*/ 	.word	0x00000168
        /*03e0*/ 	.short	0x0100
        /*03e2*/ 	.byte	0x09
	.zero		1


	//   ....[46]....
        /*03e4*/ 	.word	0x00000ce0
        /*03e8*/ 	.word	0x000000ff
        /*03ec*/ 	.word	0x00000170
        /*03f0*/ 	.short	0x0100
        /*03f2*/ 	.byte	0x0a
	.zero		1


	//   ....[47]....
        /*03f4*/ 	.word	0x00000cf0
        /*03f8*/ 	.word	0x000000ff
        /*03fc*/ 	.word	0x00000190
        /*0400*/ 	.short	0x0100
        /*0402*/ 	.byte	0x0a
	.zero		1


	//   ....[48]....
        /*0404*/ 	.word	0x00000d00
        /*0408*/ 	.word	0x000000ff
        /*040c*/ 	.word	0x00000178
        /*0410*/ 	.short	0x0100
        /*0412*/ 	.byte	0x0a
	.zero		1


	//   ....[49]....
        /*0414*/ 	.word	0x00000d10
        /*0418*/ 	.word	0x000000ff
        /*041c*/ 	.word	0x00000198
        /*0420*/ 	.short	0x0100
        /*0422*/ 	.byte	0x0a
	.zero		1


	//   ....[50]....
        /*0424*/ 	.word	0x00000d20
        /*0428*/ 	.word	0x000000ff
        /*042c*/ 	.word	0x00000180
        /*0430*/ 	.short	0x0100
        /*0432*/ 	.byte	0x0a
	.zero		1


	//   ....[51]....
        /*0434*/ 	.word	0x00000d30
        /*0438*/ 	.word	0x000000ff
        /*043c*/ 	.word	0x000001a0
        /*0440*/ 	.short	0x0100
        /*0442*/ 	.byte	0x0a
	.zero		1


	//   ....[52]....
        /*0444*/ 	.word	0x00000d40
        /*0448*/ 	.word	0x000000ff
        /*044c*/ 	.word	0x00000188
        /*0450*/ 	.short	0x0100
        /*0452*/ 	.byte	0x0a
	.zero		1


	//   ....[53]....
        /*0454*/ 	.word	0x00000d50
        /*0458*/ 	.word	0x000000ff
        /*045c*/ 	.word	0x000001a8
        /*0460*/ 	.short	0x0100
        /*0462*/ 	.byte	0x0a
	.zero		1


	//   ....[54]....
        /*0464*/ 	.word	0x00000e40
        /*0468*/ 	.word	0x000000ff
        /*046c*/ 	.word	0x000001b0
        /*0470*/ 	.short	0x0100
        /*0472*/ 	.byte	0x09
	.zero		1


	//   ....[55]....
        /*0474*/ 	.word	0x00000e50
        /*0478*/ 	.word	0x000000ff
        /*047c*/ 	.word	0x000001c0
        /*0480*/ 	.short	0x0100
        /*0482*/ 	.byte	0x09
	.zero		1


	//   ....[56]....
        /*0484*/ 	.word	0x00000e60
        /*0488*/ 	.word	0x000000ff
        /*048c*/ 	.word	0x000001b8
        /*0490*/ 	.short	0x0100
        /*0492*/ 	.byte	0x09
	.zero		1


	//   ....[57]....
        /*0494*/ 	.word	0x00000e70
        /*0498*/ 	.word	0x000000ff
        /*049c*/ 	.word	0x000001c8
        /*04a0*/ 	.short	0x0100
        /*04a2*/ 	.byte	0x09
	.zero		1


	//   ....[58]....
        /*04a4*/ 	.word	0x00000f60
        /*04a8*/ 	.word	0x000000ff
        /*04ac*/ 	.word	0x000001d0
        /*04b0*/ 	.short	0x0100
        /*04b2*/ 	.byte	0x08
	.zero		1


	//   ....[59]....
        /*04b4*/ 	.word	0x00001950
        /*04b8*/ 	.word	0x00000003
        /*04bc*/ 	.word	0x000001c0
        /*04c0*/ 	.short	0x010a
        /*04c2*/ 	.byte	0xff
	.zero		1


	//   ....[60]....
        /*04c4*/ 	.word	0x00001980
        /*04c8*/ 	.word	0x00000003
        /*04cc*/ 	.word	0x000001b0
        /*04d0*/ 	.short	0x0101
        /*04d2*/ 	.byte	0xff
	.zero		1


	//   ....[61]....
        /*04d4*/ 	.word	0x00001a80
        /*04d8*/ 	.word	0x000000ff
        /*04dc*/ 	.word	0x00000088
        /*04e0*/ 	.short	0x010a
        /*04e2*/ 	.byte	0x08
	.zero		1


	//   ....[62]....
        /*04e4*/ 	.word	0x00001b50
        /*04e8*/ 	.word	0x000000ff
        /*04ec*/ 	.word	0x00000088
        /*04f0*/ 	.short	0x010a
        /*04f2*/ 	.byte	0x21
	.zero		1


	//   ....[63]....
        /*04f4*/ 	.word	0x00001d00
        /*04f8*/ 	.word	0x000000ff
        /*04fc*/ 	.word	0x00000088
        /*0500*/ 	.short	0x010a
        /*0502*/ 	.byte	0x08
	.zero		1


	//   ....[64]....
        /*0504*/ 	.word	0x00001e20
        /*0508*/ 	.word	0x000000ff
        /*050c*/ 	.word	0x00000148
        /*0510*/ 	.short	0x0101
        /*0512*/ 	.byte	0x07
	.zero		1


	//   ....[65]....
        /*0514*/ 	.word	0x00001e30
        /*0518*/ 	.word	0x000000ff
        /*051c*/ 	.word	0x00000088
        /*0520*/ 	.short	0x010a
        /*0522*/ 	.byte	0x08
	.zero		1


	//   ....[66]....
        /*0524*/ 	.word	0x00001eb0
        /*0528*/ 	.word	0x000000ff
        /*052c*/ 	.word	0x00000088
        /*0530*/ 	.short	0x010a
        /*0532*/ 	.byte	0x11
	.zero		1


	//   ....[67]....
        /*0534*/ 	.word	0x00002040
        /*0538*/ 	.word	0x000000ff
        /*053c*/ 	.word	0x00000088
        /*0540*/ 	.short	0x010a
        /*0542*/ 	.byte	0x08
	.zero		1


	//   ....[68]....
        /*0544*/ 	.word	0x00002190
        /*0548*/ 	.word	0x00000002
        /*054c*/ 	.word	0x00000150
        /*0550*/ 	.short	0x010a
        /*0552*/ 	.byte	0xff
	.zero		1


	//   ....[69]....
        /*0554*/ 	.word	0x00002250
        /*0558*/ 	.word	0x00000002
        /*055c*/ 	.word	0x00000000
        /*0560*/ 	.short	0x0101
        /*0562*/ 	.byte	0xff
	.zero		1


	//   ....[70]....
        /*0564*/ 	.word	0x000027b0
        /*0568*/ 	.word	0x000000ff
        /*056c*/ 	.word	0x00000000
        /*0570*/ 	.short	0x010a
        /*0572*/ 	.byte	0x04
	.zero		1


	//   ....[71]....
        /*0574*/ 	.word	0x00002840
        /*0578*/ 	.word	0x000000ff
        /*057c*/ 	.word	0x00000000
        /*0580*/ 	.short	0x010a
        /*0582*/ 	.byte	0x04
	.zero		1


	//   ....[72]....
        /*0584*/ 	.word	0x000028d0
        /*0588*/ 	.word	0x000000ff
        /*058c*/ 	.word	0x00000000
        /*0590*/ 	.short	0x010a
        /*0592*/ 	.byte	0x04
	.zero		1


	//   ....[73]....
        /*0594*/ 	.word	0x00002960
        /*0598*/ 	.word	0x000000ff
        /*059c*/ 	.word	0x00000000
        /*05a0*/ 	.short	0x010a
        /*05a2*/ 	.byte	0x04
	.zero		1


	//   ....[74]....
        /*05a4*/ 	.word	0x000029f0
        /*05a8*/ 	.word	0x000000ff
        /*05ac*/ 	.word	0x00000000
        /*05b0*/ 	.short	0x010a
        /*05b2*/ 	.byte	0x04
	.zero		1


	//   ....[75]....
        /*05b4*/ 	.word	0x00002a80
        /*05b8*/ 	.word	0x000000ff
        /*05bc*/ 	.word	0x00000000
        /*05c0*/ 	.short	0x010a
        /*05c2*/ 	.byte	0x04
	.zero		1


	//   ....[76]....
        /*05c4*/ 	.word	0x00002b10
        /*05c8*/ 	.word	0x000000ff
        /*05cc*/ 	.word	0x00000000
        /*05d0*/ 	.short	0x010a
        /*05d2*/ 	.byte	0x04
	.zero		1


	//   ....[77]....
        /*05d4*/ 	.word	0x00002ba0
        /*05d8*/ 	.word	0x000000ff
        /*05dc*/ 	.word	0x00000000
        /*05e0*/ 	.short	0x010a
        /*05e2*/ 	.byte	0x04
	.zero		1


	//   ....[78]....
        /*05e4*/ 	.word	0x00002c30
        /*05e8*/ 	.word	0x000000ff
        /*05ec*/ 	.word	0x00000000
        /*05f0*/ 	.short	0x010a
        /*05f2*/ 	.byte	0x04
	.zero		1


	//   ....[79]....
        /*05f4*/ 	.word	0x00002cc0
        /*05f8*/ 	.word	0x000000ff
        /*05fc*/ 	.word	0x00000000
        /*0600*/ 	.short	0x010a
        /*0602*/ 	.byte	0x04
	.zero		1


	//   ....[80]....
        /*0604*/ 	.word	0x00002d50
        /*0608*/ 	.word	0x000000ff
        /*060c*/ 	.word	0x00000000
        /*0610*/ 	.short	0x010a
        /*0612*/ 	.byte	0x04
	.zero		1


	//   ....[81]....
        /*0614*/ 	.word	0x00002de0
        /*0618*/ 	.word	0x000000ff
        /*061c*/ 	.word	0x00000000
        /*0620*/ 	.short	0x010a
        /*0622*/ 	.byte	0x04
	.zero		1


	//   ....[82]....
        /*0624*/ 	.word	0x00002e70
        /*0628*/ 	.word	0x000000ff
        /*062c*/ 	.word	0x00000000
        /*0630*/ 	.short	0x010a
        /*0632*/ 	.byte	0x04
	.zero		1


	//   ....[83]....
        /*0634*/ 	.word	0x00002f00
        /*0638*/ 	.word	0x000000ff
        /*063c*/ 	.word	0x00000000
        /*0640*/ 	.short	0x010a
        /*0642*/ 	.byte	0x04
	.zero		1


	//   ....[84]....
        /*0644*/ 	.word	0x00002f90
        /*0648*/ 	.word	0x000000ff
        /*064c*/ 	.word	0x00000000
        /*0650*/ 	.short	0x010a
        /*0652*/ 	.byte	0x04
	.zero		1


	//   ....[85]....
        /*0654*/ 	.word	0x00003020
        /*0658*/ 	.word	0x000000ff
        /*065c*/ 	.word	0x00000000
        /*0660*/ 	.short	0x010a
        /*0662*/ 	.byte	0x04
	.zero		1


	//   ....[86]....
        /*0664*/ 	.word	0x000030c0
        /*0668*/ 	.word	0x00000000
        /*066c*/ 	.word	0x00000000
        /*0670*/ 	.short	0x010a
        /*0672*/ 	.byte	0xff
	.zero		1


	//   ....[87]....
        /*0674*/ 	.word	0x000031f0
        /*0678*/ 	.word	0x00000000
        /*067c*/ 	.word	0x000001b0
        /*0680*/ 	.short	0x010a
        /*0682*/ 	.byte	0xff
	.zero		1


	//   ....[88]....
        /*0684*/ 	.word	0x00003260
        /*0688*/ 	.word	0x00000004
        /*068c*/ 	.word	0x00000000
        /*0690*/ 	.short	0x0101
        /*0692*/ 	.byte	0xff
	.zero		1


	//   ....[89]....
        /*0694*/ 	.word	0x00003280
        /*0698*/ 	.word	0x000000ff
        /*069c*/ 	.word	0x00000160
        /*06a0*/ 	.short	0x010a
        /*06a2*/ 	.byte	0x05
	.zero		1


	//   ....[90]....
        /*06a4*/ 	.word	0x000033a0
        /*06a8*/ 	.word	0x00000000
        /*06ac*/ 	.word	0x00000150
        /*06b0*/ 	.short	0x010a
        /*06b2*/ 	.byte	0xff
	.zero		1


	//   ....[91]....
        /*06b4*/ 	.word	0x000034a0
        /*06b8*/ 	.word	0x00000000
        /*06bc*/ 	.word	0x00000000
        /*06c0*/ 	.short	0x0101
        /*06c2*/ 	.byte	0xff
	.zero		1


	//   ....[92]....
        /*06c4*/ 	.word	0x00003530
        /*06c8*/ 	.word	0x000000ff
        /*06cc*/ 	.word	0x00000160
        /*06d0*/ 	.short	0x0106
        /*06d2*/ 	.byte	0x05
	.zero		1


	//   ....[93]....
        /*06d4*/ 	.word	0x00003550
        /*06d8*/ 	.word	0x000000ff
        /*06dc*/ 	.word	0x00000160
        /*06e0*/ 	.short	0x010a
        /*06e2*/ 	.byte	0x05
	.zero		1


	//   ....[94]....
        /*06e4*/ 	.word	0x000035e0
        /*06e8*/ 	.word	0x000000ff
        /*06ec*/ 	.word	0x00000160
        /*06f0*/ 	.short	0x0106
        /*06f2*/ 	.byte	0x04
	.zero		1


	//   ....[95]....
        /*06f4*/ 	.word	0x00003620
        /*06f8*/ 	.word	0x00000000
        /*06fc*/ 	.word	0x00000160
        /*0700*/ 	.short	0x010a
        /*0702*/ 	.byte	0xff
	.zero		1


	//   ....[96]....
        /*0704*/ 	.word	0x00003860
        /*0708*/ 	.word	0x000000ff
        /*070c*/ 	.word	0x00000008
        /*0710*/ 	.short	0x010a
        /*0712*/ 	.byte	0x07
	.zero		1


	//   ....[97]....
        /*0714*/ 	.word	0x00003880
        /*0718*/ 	.word	0x000000ff
        /*071c*/ 	.word	0x00000008
        /*0720*/ 	.short	0x010a
        /*0722*/ 	.byte	0x07
	.zero		1


	//   ....[98]....
        /*0724*/ 	.word	0x00003a10
        /*0728*/ 	.word	0x000000ff
        /*072c*/ 	.word	0x00000008
        /*0730*/ 	.short	0x010a
        /*0732*/ 	.byte	0x07
	.zero		1


	//   ....[99]....
        /*0734*/ 	.word	0x00003a30
        /*0738*/ 	.word	0x000000ff
        /*073c*/ 	.word	0x00000008
        /*0740*/ 	.short	0x010a
        /*0742*/ 	.byte	0x07
	.zero		1


	//   ....[100]....
        /*0744*/ 	.word	0x00003af0
        /*0748*/ 	.word	0x000000ff
        /*074c*/ 	.word	0x00000000
        /*0750*/ 	.short	0x0101
        /*0752*/ 	.byte	0x06
	.zero		1


	//   ....[101]....
        /*0754*/ 	.word	0x00003e30
        /*0758*/ 	.word	0x00000000
        /*075c*/ 	.word	0x00000150
        /*0760*/ 	.short	0x010a
        /*0762*/ 	.byte	0xff
	.zero		1


	//   ....[102]....
        /*0764*/ 	.word	0x00003ef0
        /*0768*/ 	.word	0x00000000
        /*076c*/ 	.word	0x00000000
        /*0770*/ 	.short	0x0101
        /*0772*/ 	.byte	0xff
	.zero		1


	//   ....[103]....
        /*0774*/ 	.word	0x00003fb0
        /*0778*/ 	.word	0x000000ff
        /*077c*/ 	.word	0x00000000
        /*0780*/ 	.short	0x010a
        /*0782*/ 	.byte	0x08
	.zero		1


	//   ....[104]....
        /*0784*/ 	.word	0x00003fc0
        /*0788*/ 	.word	0x000000ff
        /*078c*/ 	.word	0x00000190
        /*0790*/ 	.short	0x010a
        /*0792*/ 	.byte	0x09
	.zero		1


	//   ....[105]....
        /*0794*/ 	.word	0x00004070
        /*0798*/ 	.word	0x000000ff
        /*079c*/ 	.word	0x00000000
        /*07a0*/ 	.short	0x010a
        /*07a2*/ 	.byte	0x08
	.zero		1


	//   ....[106]....
        /*07a4*/ 	.word	0x000041a0
        /*07a8*/ 	.word	0x000000ff
        /*07ac*/ 	.word	0x00000000
        /*07b0*/ 	.short	0x010a
        /*07b2*/ 	.byte	0x1e
	.zero		1


	//   ....[107]....
        /*07b4*/ 	.word	0x000044a0
        /*07b8*/ 	.word	0x000000ff
        /*07bc*/ 	.word	0x00000000
        /*07c0*/ 	.short	0x010a
        /*07c2*/ 	.byte	0x08
	.zero		1


	//   ....[108]....
        /*07c4*/ 	.word	0x00004530
        /*07c8*/ 	.word	0x000000ff
        /*07cc*/ 	.word	0x00000000
        /*07d0*/ 	.short	0x010a
        /*07d2*/ 	.byte	0x08
	.zero		1


	//   ....[109]....
        /*07d4*/ 	.word	0x000045c0
        /*07d8*/ 	.word	0x000000ff
        /*07dc*/ 	.word	0x00000000
        /*07e0*/ 	.short	0x010a
        /*07e2*/ 	.byte	0x08
	.zero		1


	//   ....[110]....
        /*07e4*/ 	.word	0x00004660
        /*07e8*/ 	.word	0x00000000
        /*07ec*/ 	.word	0x00000000
        /*07f0*/ 	.short	0x010a
        /*07f2*/ 	.byte	0xff
	.zero		1


	//   ....[111]....
        /*07f4*/ 	.word	0x000046a0
        /*07f8*/ 	.word	0x00000000
        /*07fc*/ 	.word	0x00000000
        /*0800*/ 	.short	0x010a
        /*0802*/ 	.byte	0xff
	.zero		1


	//   ....[112]....
        /*0804*/ 	.word	0x00004710
        /*0808*/ 	.word	0x000000ff
        /*080c*/ 	.word	0x00000000
        /*0810*/ 	.short	0x0101
        /*0812*/ 	.byte	0x05
	.zero		1


	//   ....[113]....
        /*0814*/ 	.word	0x00004750
        /*0818*/ 	.word	0x000000ff
        /*081c*/ 	.word	0x000001d0
        /*0820*/ 	.short	0x010a
        /*0822*/ 	.byte	0x07
	.zero		1


	//   ....[114]....
        /*0824*/ 	.word	0x000047a0
        /*0828*/ 	.word	0x000000ff
        /*082c*/ 	.word	0x00000000
        /*0830*/ 	.short	0x0101
        /*0832*/ 	.byte	0x05
	.zero		1


	//   ....[115]....
        /*0834*/ 	.word	0x00004bb0
        /*0838*/ 	.word	0x00000000
        /*083c*/ 	.word	0x00000150
        /*0840*/ 	.short	0x010a
        /*0842*/ 	.byte	0xff
	.zero		1


	//   ....[116]....
        /*0844*/ 	.word	0x00004c70
        /*0848*/ 	.word	0x00000000
        /*084c*/ 	.word	0x00000000
        /*0850*/ 	.short	0x0101
        /*0852*/ 	.byte	0xff
	.zero		1


	//   ....[117]....
        /*0854*/ 	.word	0x00004f90
        /*0858*/ 	.word	0x000000ff
        /*085c*/ 	.word	0x00000148
        /*0860*/ 	.short	0x010a
        /*0862*/ 	.byte	0x0d
	.zero		1


	//   ....[118]....
        /*0864*/ 	.word	0x000051b0
        /*0868*/ 	.word	0x000000ff
        /*086c*/ 	.word	0x00000128
        /*0870*/ 	.short	0x010a
        /*0872*/ 	.byte	0x10
	.zero		1


	//   ....[119]....
        /*0874*/ 	.word	0x00005460
        /*0878*/ 	.word	0x000000ff
        /*087c*/ 	.word	0x00000110
        /*0880*/ 	.short	0x010b
        /*0882*/ 	.byte	0x10
	.zero		1


	//   ....[120]....
        /*0884*/ 	.word	0x000054e0
        /*0888*/ 	.word	0x000000ff
        /*088c*/ 	.word	0x00000000
        /*0890*/ 	.short	0x0101
        /*0892*/ 	.byte	0x11
	.zero		1


	//   ....[121]....
        /*0894*/ 	.word	0x00005520
        /*0898*/ 	.word	0x000000ff
        /*089c*/ 	.word	0x00000128
        /*08a0*/ 	.short	0x010a
        /*08a2*/ 	.byte	0x0e
	.zero		1


	//   ....[122]....
        /*08a4*/ 	.word	0x00005760
        /*08a8*/ 	.word	0x000000ff
        /*08ac*/ 	.word	0x00000110
        /*08b0*/ 	.short	0x010b
        /*08b2*/ 	.byte	0x0e
	.zero		1


	//   ....[123]....
        /*08b4*/ 	.word	0x000057d0
        /*08b8*/ 	.word	0x000000ff
        /*08bc*/ 	.word	0x00000000
        /*08c0*/ 	.short	0x0101
        /*08c2*/ 	.byte	0x15
	.zero		1


	//   ....[124]....
        /*08c4*/ 	.word	0x00005820
        /*08c8*/ 	.word	0x000000ff
        /*08cc*/ 	.word	0x00000000
        /*08d0*/ 	.short	0x010a
        /*08d2*/ 	.byte	0x04
	.zero		1


	//   ....[125]....
        /*08d4*/ 	.word	0x000058b0
        /*08d8*/ 	.word	0x000000ff
        /*08dc*/ 	.word	0x00000000
        /*08e0*/ 	.short	0x010a
        /*08e2*/ 	.byte	0x04
	.zero		1


	//   ....[126]....
        /*08e4*/ 	.word	0x00005950
        /*08e8*/ 	.word	0x00000000
        /*08ec*/ 	.word	0x00000000
        /*08f0*/ 	.short	0x010a
        /*08f2*/ 	.byte	0xff
	.zero		1


	//   ....[127]....
        /*08f4*/ 	.word	0x00005c20
        /*08f8*/ 	.word	0x00000000
        /*08fc*/ 	.word	0x00000150
        /*0900*/ 	.short	0x010a
        /*0902*/ 	.byte	0xff
	.zero		1


	//   ....[128]....
        /*0904*/ 	.word	0x00005ce0
        /*0908*/ 	.word	0x00000000
        /*090c*/ 	.word	0x00000000
        /*0910*/ 	.short	0x0101
        /*0912*/ 	.byte	0xff
	.zero		1


	//   ....[129]....
        /*0914*/ 	.word	0x000067c0
        /*0918*/ 	.word	0x00000005
        /*091c*/ 	.word	0x00000110
        /*0920*/ 	.short	0x010a
        /*0922*/ 	.byte	0xff
	.zero		1


	//   ....[130]....
        /*0924*/ 	.word	0x00006820
        /*0928*/ 	.word	0x00000007
        /*092c*/ 	.word	0x00000170
        /*0930*/ 	.short	0x010a
        /*0932*/ 	.byte	0xff
	.zero		1


	//   ....[131]....
        /*0934*/ 	.word	0x00006a90
        /*0938*/ 	.word	0x00000005
        /*093c*/ 	.word	0x00000110
        /*0940*/ 	.short	0x010a
        /*0942*/ 	.byte	0xff
	.zero		1


	//   ....[132]....
        /*0944*/ 	.word	0x00006c10
        /*0948*/ 	.word	0x00000076
        /*094c*/ 	.word	0x00000170
        /*0950*/ 	.short	0x010a
        /*0952*/ 	.byte	0xff
	.zero		1


	//   ....[133]....
        /*0954*/ 	.word	0x00006e80
        /*0958*/ 	.word	0x00000076
        /*095c*/ 	.word	0x00000000
        /*0960*/ 	.short	0x0101
        /*0962*/ 	.byte	0xff
	.zero		1


	//   ....[134]....
        /*0964*/ 	.word	0x00008f30
        /*0968*/ 	.word	0x00000000
        /*096c*/ 	.word	0x00000000
        /*0970*/ 	.short	0x0101
        /*0972*/ 	.byte	0xff
	.zero		1


	//   ....[135]....
        /*0974*/ 	.word	0x00008ff0
        /*0978*/ 	.word	0x00000003
        /*097c*/ 	.word	0x00000110
        /*0980*/ 	.short	0x010a
        /*0982*/ 	.byte	0xff
	.zero		1


	//   ....[136]....
        /*0984*/ 	.word	0x00009270
        /*0988*/ 	.word	0x00000000
        /*098c*/ 	.word	0x00000000
        /*0990*/ 	.short	0x0101
        /*0992*/ 	.byte	0xff
	.zero		1


	//   ....[137]....
        /*0994*/ 	.word	0x00009290
        /*0998*/ 	.word	0x00000003
        /*099c*/ 	.word	0x000001c0
        /*09a0*/ 	.short	0x010a
        /*09a2*/ 	.byte	0xff
	.zero		1


	//   ....[138]....
        /*09a4*/ 	.word	0x000092f0
        /*09a8*/ 	.word	0x00000002
        /*09ac*/ 	.word	0x00000088
        /*09b0*/ 	.short	0x010a
        /*09b2*/ 	.byte	0xff
	.zero		1


	//   ....[139]....
        /*09b4*/ 	.word	0x00009350
        /*09b8*/ 	.word	0x00000002
        /*09bc*/ 	.word	0x00000088
        /*09c0*/ 	.short	0x010a
        /*09c2*/ 	.byte	0xff
	.zero		1


	//   ....[140]....
        /*09c4*/ 	.word	0x000093a0
        /*09c8*/ 	.word	0x00000002
        /*09cc*/ 	.word	0x00000150
        /*09d0*/ 	.short	0x010a
        /*09d2*/ 	.byte	0xff
	.zero		1


	//   ....[141]....
        /*09d4*/ 	.word	0x00009400
        /*09d8*/ 	.word	0x00000000
        /*09dc*/ 	.word	0x00000000
        /*09e0*/ 	.short	0x010a
        /*09e2*/ 	.byte	0xff
	.zero		1


	//   ....[142]....
        /*09e4*/ 	.word	0x00009460
        /*09e8*/ 	.word	0x00000000
        /*09ec*/ 	.word	0x00000000
        /*09f0*/ 	.short	0x010a
        /*09f2*/ 	.byte	0xff
	.zero		1


	//   ....[143]....
        /*09f4*/ 	.word	0x000094c0
        /*09f8*/ 	.word	0x00000000
        /*09fc*/ 	.word	0x00000000
        /*0a00*/ 	.short	0x010a
        /*0a02*/ 	.byte	0xff
	.zero		1


	//   ....[144]....
        /*0a04*/ 	.word	0x00009520
        /*0a08*/ 	.word	0x00000000
        /*0a0c*/ 	.word	0x00000000
        /*0a10*/ 	.short	0x010a
        /*0a12*/ 	.byte	0xff
	.zero		1


	//   ....[145]....
        /*0a14*/ 	.word	0x00009580
        /*0a18*/ 	.word	0x00000000
        /*0a1c*/ 	.word	0x00000000
        /*0a20*/ 	.short	0x010a
        /*0a22*/ 	.byte	0xff
	.zero		1


	//   ....[146]....
        /*0a24*/ 	.word	0x000095e0
        /*0a28*/ 	.word	0x00000000
        /*0a2c*/ 	.word	0x00000000
        /*0a30*/ 	.short	0x010a
        /*0a32*/ 	.byte	0xff
	.zero		1


	//   ....[147]....
        /*0a34*/ 	.word	0x00009640
        /*0a38*/ 	.word	0x00000000
        /*0a3c*/ 	.word	0x00000000
        /*0a40*/ 	.short	0x010a
        /*0a42*/ 	.byte	0xff
	.zero		1


	//   ....[148]....
        /*0a44*/ 	.word	0x000096a0
        /*0a48*/ 	.word	0x00000000
        /*0a4c*/ 	.word	0x00000000
        /*0a50*/ 	.short	0x010a
        /*0a52*/ 	.byte	0xff
	.zero		1


	//   ....[149]....
        /*0a54*/ 	.word	0x00009700
        /*0a58*/ 	.word	0x00000000
        /*0a5c*/ 	.word	0x00000000
        /*0a60*/ 	.short	0x010a
        /*0a62*/ 	.byte	0xff
	.zero		1


	//   ....[150]....
        /*0a64*/ 	.word	0x00009760
        /*0a68*/ 	.word	0x00000000
        /*0a6c*/ 	.word	0x00000000
        /*0a70*/ 	.short	0x010a
        /*0a72*/ 	.byte	0xff
	.zero		1


	//   ....[151]....
        /*0a74*/ 	.word	0x000097c0
        /*0a78*/ 	.word	0x00000000
        /*0a7c*/ 	.word	0x00000000
        /*0a80*/ 	.short	0x010a
        /*0a82*/ 	.byte	0xff
	.zero		1


	//   ....[152]....
        /*0a84*/ 	.word	0x00009820
        /*0a88*/ 	.word	0x00000000
        /*0a8c*/ 	.word	0x00000000
        /*0a90*/ 	.short	0x010a
        /*0a92*/ 	.byte	0xff
	.zero		1


	//   ....[153]....
        /*0a94*/ 	.word	0x00009880
        /*0a98*/ 	.word	0x00000000
        /*0a9c*/ 	.word	0x00000000
        /*0aa0*/ 	.short	0x010a
        /*0aa2*/ 	.byte	0xff
	.zero		1


	//   ....[154]....
        /*0aa4*/ 	.word	0x000098e0
        /*0aa8*/ 	.word	0x00000000
        /*0aac*/ 	.word	0x00000000
        /*0ab0*/ 	.short	0x010a
        /*0ab2*/ 	.byte	0xff
	.zero		1


	//   ....[155]....
        /*0ab4*/ 	.word	0x00009940
        /*0ab8*/ 	.word	0x00000000
        /*0abc*/ 	.word	0x00000000
        /*0ac0*/ 	.short	0x010a
        /*0ac2*/ 	.byte	0xff
	.zero		1


	//   ....[156]....
        /*0ac4*/ 	.word	0x000099a0
        /*0ac8*/ 	.word	0x00000000
        /*0acc*/ 	.word	0x00000000
        /*0ad0*/ 	.short	0x010a
        /*0ad2*/ 	.byte	0xff
	.zero		1


	//   ....[157]....
        /*0ad4*/ 	.word	0x000099f0
        /*0ad8*/ 	.word	0x00000000
        /*0adc*/ 	.word	0x000001b0
        /*0ae0*/ 	.short	0x010a
        /*0ae2*/ 	.byte	0xff
	.zero		1


	//   ....[158]....
        /*0ae4*/ 	.word	0x00009a50
        /*0ae8*/ 	.word	0x00000000
        /*0aec*/ 	.word	0x00000160
        /*0af0*/ 	.short	0x010a
        /*0af2*/ 	.byte	0xff
	.zero		1


	//   ....[159]....
        /*0af4*/ 	.word	0x00009aa0
        /*0af8*/ 	.word	0x00000000
        /*0afc*/ 	.word	0x00000150
        /*0b00*/ 	.short	0x010a
        /*0b02*/ 	.byte	0xff
	.zero		1


	//   ....[160]....
        /*0b04*/ 	.word	0x00009b00
        /*0b08*/ 	.word	0x00000000
        /*0b0c*/ 	.word	0x00000160
        /*0b10*/ 	.short	0x010a
        /*0b12*/ 	.byte	0xff
	.zero		1


	//   ....[161]....
        /*0b14*/ 	.word	0x00009b60
        /*0b18*/ 	.word	0x00000004
        /*0b1c*/ 	.word	0x00000008
        /*0b20*/ 	.short	0x010a
        /*0b22*/ 	.byte	0xff
	.zero		1


	//   ....[162]....
        /*0b24*/ 	.word	0x00009c40
        /*0b28*/ 	.word	0x00000002
        /*0b2c*/ 	.word	0x00000008
        /*0b30*/ 	.short	0x010a
        /*0b32*/ 	.byte	0xff
	.zero		1


	//   ....[163]....
        /*0b34*/ 	.word	0x00009c90
        /*0b38*/ 	.word	0x00000000
        /*0b3c*/ 	.word	0x00000150
        /*0b40*/ 	.short	0x010a
        /*0b42*/ 	.byte	0xff
	.zero		1


	//   ....[164]....
        /*0b44*/ 	.word	0x00009cf0
        /*0b48*/ 	.word	0x00000000
        /*0b4c*/ 	.word	0x00000190
        /*0b50*/ 	.short	0x010a
        /*0b52*/ 	.byte	0xff
	.zero		1


	//   ....[165]....
        /*0b54*/ 	.word	0x00009d50
        /*0b58*/ 	.word	0x00000000
        /*0b5c*/ 	.word	0x00000000
        /*0b60*/ 	.short	0x010a
        /*0b62*/ 	.byte	0xff
	.zero		1


	//   ....[166]....
        /*0b64*/ 	.word	0x00009db0
        /*0b68*/ 	.word	0x00000000
        /*0b6c*/ 	.word	0x00000000
        /*0b70*/ 	.short	0x010a
        /*0b72*/ 	.byte	0xff
	.zero		1


	//   ....[167]....
        /*0b74*/ 	.word	0x00009e10
        /*0b78*/ 	.word	0x00000000
        /*0b7c*/ 	.word	0x00000000
        /*0b80*/ 	.short	0x010a
        /*0b82*/ 	.byte	0xff
	.zero		1


	//   ....[168]....
        /*0b84*/ 	.word	0x00009e70
        /*0b88*/ 	.word	0x00000000
        /*0b8c*/ 	.word	0x00000000
        /*0b90*/ 	.short	0x010a
        /*0b92*/ 	.byte	0xff
	.zero		1


	//   ....[169]....
        /*0b94*/ 	.word	0x00009ed0
        /*0b98*/ 	.word	0x00000000
        /*0b9c*/ 	.word	0x000001d0
        /*0ba0*/ 	.short	0x010a
        /*0ba2*/ 	.byte	0xff
	.zero		1


	//   ....[170]....
        /*0ba4*/ 	.word	0x00009f20
        /*0ba8*/ 	.word	0x00000000
        /*0bac*/ 	.word	0x00000150
        /*0bb0*/ 	.short	0x010a
        /*0bb2*/ 	.byte	0xff
	.zero		1


	//   ....[171]....
        /*0bb4*/ 	.word	0x00009f80
        /*0bb8*/ 	.word	0x00000000
        /*0bbc*/ 	.word	0x00000148
        /*0bc0*/ 	.short	0x010a
        /*0bc2*/ 	.byte	0xff
	.zero		1


	//   ....[172]....
        /*0bc4*/ 	.word	0x00009fe0
        /*0bc8*/ 	.word	0x00000000
        /*0bcc*/ 	.word	0x00000128
        /*0bd0*/ 	.short	0x010a
        /*0bd2*/ 	.byte	0xff
	.zero		1


	//   ....[173]....
        /*0bd4*/ 	.word	0x0000a040
        /*0bd8*/ 	.word	0x00000003
        /*0bdc*/ 	.word	0x00000128
        /*0be0*/ 	.short	0x010a
        /*0be2*/ 	.byte	0xff
	.zero		1


	//   ....[174]....
        /*0be4*/ 	.word	0x0000a0a0
        /*0be8*/ 	.word	0x00000000
        /*0bec*/ 	.word	0x00000000
        /*0bf0*/ 	.short	0x010a
        /*0bf2*/ 	.byte	0xff
	.zero		1


	//   ....[175]....
        /*0bf4*/ 	.word	0x0000a100
        /*0bf8*/ 	.word	0x00000000
        /*0bfc*/ 	.word	0x00000000
        /*0c00*/ 	.short	0x010a
        /*0c02*/ 	.byte	0xff
	.zero		1


	//   ....[176]....
        /*0c04*/ 	.word	0x0000a150
        /*0c08*/ 	.word	0x00000000
        /*0c0c*/ 	.word	0x00000150
        /*0c10*/ 	.short	0x010a
        /*0c12*/ 	.byte	0xff
	.zero		1


	//   ....[177]....
        /*0c14*/ 	.word	0x0000a1a0
        /*0c18*/ 	.word	0x00000005
        /*0c1c*/ 	.word	0x00000110
        /*0c20*/ 	.short	0x010a
        /*0c22*/ 	.byte	0xff
	.zero		1


	//   ....[178]....
        /*0c24*/ 	.word	0x0000a1f0
        /*0c28*/ 	.word	0x00000076
        /*0c2c*/ 	.word	0x00000170
        /*0c30*/ 	.short	0x010a
        /*0c32*/ 	.byte	0xff
	.zero		1


	//----- nvinfo : EIATTR_NUM_MBARRIERS
	.align		4
.L_49:
        /*0c34*/ 	.byte	0x03, 0x38
        /*0c36*/ 	.short	0x003b


	//----- nvinfo : EIATTR_EXIT_INSTR_OFFSETS
	.align		4
        /*0c38*/ 	.byte	0x04, 0x1c
        /*0c3a*/ 	.short	(.L_51 - .L_50)


	//   ....[0]....
.L_50:
        /*0c3c*/ 	.word	0x000030f0


	//   ....[1]....
        /*0c40*/ 	.word	0x000035f0


	//   ....[2]....
        /*0c44*/ 	.word	0x00003650


	//   ....[3]....
        /*0c48*/ 	.word	0x000049d0


	//   ....[4]....
        /*0c4c*/ 	.word	0x00005980


	//   ....[5]....
        /*0c50*/ 	.word	0x000059c0


	//   ....[6]....
        /*0c54*/ 	.word	0x00009160


	//   ....[7]....
        /*0c58*/ 	.word	0x000091e0


	//   ....[8]....
        /*0c5c*/ 	.word	0x00009210


	//   ....[9]....
        /*0c60*/ 	.word	0x00009280


	//----- nvinfo : EIATTR_MAX_THREADS
	.align		4
.L_51:
        /*0c64*/ 	.byte	0x04, 0x05
        /*0c66*/ 	.short	(.L_53 - .L_52)
.L_52:
        /*0c68*/ 	.word	0x00000100
        /*0c6c*/ 	.word	0x00000001
        /*0c70*/ 	.word	0x00000001


	//----- nvinfo : EIATTR_CRS_STACK_SIZE
	.align		4
.L_53:
        /*0c74*/ 	.byte	0x04, 0x1e
        /*0c76*/ 	.short	(.L_55 - .L_54)
.L_54:
        /*0c78*/ 	.word	0x00000000


	//----- nvinfo : EIATTR_CBANK_PARAM_SIZE
	.align		4
.L_55:
        /*0c7c*/ 	.byte	0x03, 0x19
        /*0c7e*/ 	.short	0x0800


	//----- nvinfo : EIATTR_PARAM_CBANK
	.align		4
        /*0c80*/ 	.byte	0x04, 0x0a
        /*0c82*/ 	.short	(.L_57 - .L_56)
	.align		4
.L_56:
        /*0c84*/ 	.word	index@(.nv.constant0._ZN7cutlass13device_kernelINS_4gemm6kernel13GemmUniversalIN4cute5tupleIJiiiiEEENS1_10collective13CollectiveMmaINS1_35MainloopSm100TmaUmmaWarpSpecializedILi17ELi2ELi4ENS5_IJNS4_1CILi2EEENSA_ILi1EEESC_EEEEENS5_IJNSA_ILi128EEENSA_ILi64EEESG_EEENS_10bfloat16_tENS5_IJlSC_lEEESI_SJ_NS4_8TiledMMAINS4_8MMA_AtomIJNS4_26SM100_MMA_F16BF16_2x1SM_SSISI_SI_fLi128ELi64ELNS4_4UMMA5MajorE0ELSO_0ELNSN_7ScaleInE0ELSP_0EEEEEENS4_6LayoutINS5_IJSC_SC_SC_EEENS5_IJNSA_ILi0EEESU_SU_EEEEENS5_IJNS4_10UnderscoreESX_SX_EEEEENS4_18SM100_TMA_2SM_LOADENS4_14ComposedLayoutINS4_7SwizzleILi3ELi4ELi3EEENS4_18smem_ptr_flag_bitsILi16EEENSS_INS5_IJNSA_ILi8EEESG_EEENS5_IJSG_SC_EEEEEEEvNS4_8identityES10_S1A_vS1B_EENS_8epilogue10collective18CollectiveEpilogueINS1D_23Sm100TmaWarpSpecializedILi3ELi2ELi16ELb1ELb0EEEJNS5_IJSG_SG_SG_EEENS5_IJNSS_ISG_SC_EENSS_INS5_IJNSA_ILi16EEESB_EEENS5_IJSC_NSA_ILi32EEEEEEEEEEESI_SJ_SI_SJ_NS1D_6fusion15FusionCallbacksIS1H_NS1Q_13LinCombEltActINS1D_6thread4SiLuESI_fSI_fLNS_15FloatRoundStyleE2EEES1I_S1P_JEEENS4_5SM1004TMEM4LOAD26SM100_TMEM_LOAD_32dp32b16xENS4_13SM90_TMA_LOADENS11_INS12_ILi1ELi4ELi3EEES15_NSS_INS5_IJS16_S1K_EEENS5_IJS1K_SC_EEEEEEENS4_39AutoVectorizingCopyWithAssumedAlignmentILi128EEENS4_14SM90_TMA_STOREES27_S29_S29_EEEvvEEEEvNT_6ParamsE)
        /*0c88*/ 	.short	0x0380
        /*0c8a*/ 	.short	0x0800


	//----- nvinfo : EIATTR_SW_WAR
	.align		4
.L_57:
        /*0c8c*/ 	.byte	0x04, 0x36
        /*0c8e*/ 	.short	(.L_59 - .L_58)
.L_58:
        /*0c90*/ 	.word	0x00000008
.L_59:


//--------------------- .nv.callgraph             --------------------------
	.section	.nv.callgraph,"",@"SHT_CUDA_CALLGRAPH"
	.align	4
	.sectionentsize	8
	.align		4
        /*0000*/ 	.word	0x00000000
	.align		4
        /*0004*/ 	.word	0xffffffff
	.align		4
        /*0008*/ 	.word	index@(_ZN7cutlass13device_kernelINS_4gemm6kernel13GemmUniversalIN4cute5tupleIJiiiiEEENS1_10collective13CollectiveMmaINS1_35MainloopSm100TmaUmmaWarpSpecializedILi17ELi2ELi4ENS5_IJNS4_1CILi2EEENSA_ILi1EEESC_EEEEENS5_IJNSA_ILi128EEENSA_ILi64EEESG_EEENS_10bfloat16_tENS5_IJlSC_lEEESI_SJ_NS4_8TiledMMAINS4_8MMA_AtomIJNS4_26SM100_MMA_F16BF16_2x1SM_SSISI_SI_fLi128ELi64ELNS4_4UMMA5MajorE0ELSO_0ELNSN_7ScaleInE0ELSP_0EEEEEENS4_6LayoutINS5_IJSC_SC_SC_EEENS5_IJNSA_ILi0EEESU_SU_EEEEENS5_IJNS4_10UnderscoreESX_SX_EEEEENS4_18SM100_TMA_2SM_LOADENS4_14ComposedLayoutINS4_7SwizzleILi3ELi4ELi3EEENS4_18smem_ptr_flag_bitsILi16EEENSS_INS5_IJNSA_ILi8EEESG_EEENS5_IJSG_SC_EEEEEEEvNS4_8identityES10_S1A_vS1B_EENS_8epilogue10collective18CollectiveEpilogueINS1D_23Sm100TmaWarpSpecializedILi3ELi2ELi16ELb1ELb0EEEJNS5_IJSG_SG_SG_EEENS5_IJNSS_ISG_SC_EENSS_INS5_IJNSA_ILi16EEESB_EEENS5_IJSC_NSA_ILi32EEEEEEEEEEESI_SJ_SI_SJ_NS1D_6fusion15FusionCallbacksIS1H_NS1Q_13LinCombEltActINS1D_6thread4SiLuESI_fSI_fLNS_15FloatRoundStyleE2EEES1I_S1P_JEEENS4_5SM1004TMEM4LOAD26SM100_TMEM_LOAD_32dp32b16xENS4_13SM90_TMA_LOADENS11_INS12_ILi1ELi4ELi3EEES15_NSS_INS5_IJS16_S1K_EEENS5_IJS1K_SC_EEEEEEENS4_39AutoVectorizingCopyWithAssumedAlignmentILi128EEENS4_14SM90_TMA_STOREES27_S29_S29_EEEvvEEEEvNT_6ParamsE)
	.align		4
        /*000c*/ 	.word	index@(__assertfail)
	.align		4
        /*0010*/ 	.word	0x00000000
	.align		4
        /*0014*/ 	.word	0xfffffffe
	.align		4
        /*0018*/ 	.word	0x00000000
	.align		4
        /*001c*/ 	.word	0xfffffffd
	.align		4
        /*0020*/ 	.word	0x00000000
	.align		4
        /*0024*/ 	.word	0xfffffffc


//--------------------- .nv.constant4             --------------------------
	.section	.nv.constant4,"a",@progbits
	.align	8
	.align		8
.nv.constant4:
        /*0000*/ 	.dword	__assertfail
	.align		8
        /*0008*/ 	.dword	__unnamed_1
	.align		8
        /*0010*/ 	.dword	__unnamed_2
	.align		8
        /*0018*/ 	.dword	_ZN39_INTERNAL_c16af73f_4_k_cu_f3d0ed40_29734cuda3std3__45__cpo5beginE
	.align		8
        /*0020*/ 	.dword	_ZN39_INTERNAL_c16af73f_4_k_cu_f3d0ed40_29734cuda3std3__45__cpo3endE
	.align		8
        /*0028*/ 	.dword	_ZN39_INTERNAL_c16af73f_4_k_cu_f3d0ed40_29734cuda3std3__45__cpo6cbeginE
	.align		8
        /*0030*/ 	.dword	_ZN39_INTERNAL_c16af73f_4_k_cu_f3d0ed40_29734cuda3std3__45__cpo4cendE
	.align		8
        /*0038*/ 	.dword	_ZN39_INTERNAL_c16af73f_4_k_cu_f3d0ed40_29734cuda3std3__441_GLOBAL__N__c16af73f_4_k_cu_f3d0ed40_29736ignoreE
	.align		8
        /*0040*/ 	.dword	_ZN39_INTERNAL_c16af73f_4_k_cu_f3d0ed40_29734cuda3std3__419piecewise_constructE
	.align		8
        /*0048*/ 	.dword	_ZN39_INTERNAL_c16af73f_4_k_cu_f3d0ed40_29734cuda3std3__48in_placeE
	.align		8
        /*0050*/ 	.dword	_ZN39_INTERNAL_c16af73f_4_k_cu_f3d0ed40_29734cuda3std6ranges3__45__cpo4swapE
	.align		8
        /*0058*/ 	.dword	_ZN39_INTERNAL_c16af73f_4_k_cu_f3d0ed40_29734cuda3std6ranges3__45__cpo9iter_moveE
	.align		8
        /*0060*/ 	.dword	_ZN39_INTERNAL_c16af73f_4_k_cu_f3d0ed40_29734cute7productE
	.align		8
        /*0068*/ 	.dword	_ZN39_INTERNAL_c16af73f_4_k_cu_f3d0ed40_29734cute1_E
	.align		8
        /*0070*/ 	.dword	$str$25
	.align		8
        /*0078*/ 	.dword	$str$26
	.align		8
        /*0080*/ 	.dword	$str$27
	.align		8
        /*0088*/ 	.dword	$str$28


//--------------------- .text._ZN7cutlass13device_kernelINS_4gemm6kernel13GemmUniversalIN4cute5tupleIJiiiiEEENS1_10collective13CollectiveMmaINS1_35MainloopSm100TmaUmmaWarpSpecializedILi17ELi2ELi4ENS5_IJNS4_1CILi2EEENSA_ILi1EEESC_EEEEENS5_IJNSA_ILi128EEENSA_ILi64EEESG_EEENS_10bfloat16_tENS5_IJlSC_lEEESI_SJ_NS4_8TiledMMAINS4_8MMA_AtomIJNS4_26SM100_MMA_F16BF16_2x1SM_SSISI_SI_fLi128ELi64ELNS4_4UMMA5MajorE0ELSO_0ELNSN_7ScaleInE0ELSP_0EEEEEENS4_6LayoutINS5_IJSC_SC_SC_EEENS5_IJNSA_ILi0EEESU_SU_EEEEENS5_IJNS4_10UnderscoreESX_SX_EEEEENS4_18SM100_TMA_2SM_LOADENS4_14ComposedLayoutINS4_7SwizzleILi3ELi4ELi3EEENS4_18smem_ptr_flag_bitsILi16EEENSS_INS5_IJNSA_ILi8EEESG_EEENS5_IJSG_SC_EEEEEEEvNS4_8identityES10_S1A_vS1B_EENS_8epilogue10collective18CollectiveEpilogueINS1D_23Sm100TmaWarpSpecializedILi3ELi2ELi16ELb1ELb0EEEJNS5_IJSG_SG_SG_EEENS5_IJNSS_ISG_SC_EENSS_INS5_IJNSA_ILi16EEESB_EEENS5_IJSC_NSA_ILi32EEEEEEEEEEESI_SJ_SI_SJ_NS1D_6fusion15FusionCallbacksIS1H_NS1Q_13LinCombEltActINS1D_6thread4SiLuESI_fSI_fLNS_15FloatRoundStyleE2EEES1I_S1P_JEEENS4_5SM1004TMEM4LOAD26SM100_TMEM_LOAD_32dp32b16xENS4_13SM90_TMA_LOADENS11_INS12_ILi1ELi4ELi3EEES15_NSS_INS5_IJS16_S1K_EEENS5_IJS1K_SC_EEEEEEENS4_39AutoVectorizingCopyWithAssumedAlignmentILi128EEENS4_14SM90_TMA_STOREES27_S29_S29_EEEvvEEEEvNT_6ParamsE --------------------------
	.section	.text._ZN7cutlass13device_kernelINS_4gemm6kernel13GemmUniversalIN4cute5tupleIJiiiiEEENS1_10collective13CollectiveMmaINS1_35MainloopSm100TmaUmmaWarpSpecializedILi17ELi2ELi4ENS5_IJNS4_1CILi2EEENSA_ILi1EEESC_EEEEENS5_IJNSA_ILi128EEENSA_ILi64EEESG_EEENS_10bfloat16_tENS5_IJlSC_lEEESI_SJ_NS4_8TiledMMAINS4_8MMA_AtomIJNS4_26SM100_MMA_F16BF16_2x1SM_SSISI_SI_fLi128ELi64ELNS4_4UMMA5MajorE0ELSO_0ELNSN_7ScaleInE0ELSP_0EEEEEENS4_6LayoutINS5_IJSC_SC_SC_EEENS5_IJNSA_ILi0EEESU_SU_EEEEENS5_IJNS4_10UnderscoreESX_SX_EEEEENS4_18SM100_TMA_2SM_LOADENS4_14ComposedLayoutINS4_7SwizzleILi3ELi4ELi3EEENS4_18smem_ptr_flag_bitsILi16EEENSS_INS5_IJNSA_ILi8EEESG_EEENS5_IJSG_SC_EEEEEEEvNS4_8identityES10_S1A_vS1B_EENS_8epilogue10collective18CollectiveEpilogueINS1D_23Sm100TmaWarpSpecializedILi3ELi2ELi16ELb1ELb0EEEJNS5_IJSG_SG_SG_EEENS5_IJNSS_ISG_SC_EENSS_INS5_IJNSA_ILi16EEESB_EEENS5_IJSC_NSA_ILi32EEEEEEEEEEESI_SJ_SI_SJ_NS1D_6fusion15FusionCallbacksIS1H_NS1Q_13LinCombEltActINS1D_6thread4SiLuESI_fSI_fLNS_15FloatRoundStyleE2EEES1I_S1P_JEEENS4_5SM1004TMEM4LOAD26SM100_TMEM_LOAD_32dp32b16xENS4_13SM90_TMA_LOADENS11_INS12_ILi1ELi4ELi3EEES15_NSS_INS5_IJS16_S1K_EEENS5_IJS1K_SC_EEEEEEENS4_39AutoVectorizingCopyWithAssumedAlignmentILi128EEENS4_14SM90_TMA_STOREES27_S29_S29_EEEvvEEEEvNT_6ParamsE,"ax",@progbits
	.align	128
.text._ZN7cutlass13device_kernelINS_4gemm6kernel13GemmUniversalIN4cute5tupleIJiiiiEEENS1_10collective13CollectiveMmaINS1_35MainloopSm100TmaUmmaWarpSpecializedILi17ELi2ELi4ENS5_IJNS4_1CILi2EEENSA_ILi1EEESC_EEEEENS5_IJNSA_ILi128EEENSA_ILi64EEESG_EEENS_10bfloat16_tENS5_IJlSC_lEEESI_SJ_NS4_8TiledMMAINS4_8MMA_AtomIJNS4_26SM100_MMA_F16BF16_2x1SM_SSISI_SI_fLi128ELi64ELNS4_4UMMA5MajorE0ELSO_0ELNSN_7ScaleInE0ELSP_0EEEEEENS4_6LayoutINS5_IJSC_SC_SC_EEENS5_IJNSA_ILi0EEESU_SU_EEEEENS5_IJNS4_10UnderscoreESX_SX_EEEEENS4_18SM100_TMA_2SM_LOADENS4_14ComposedLayoutINS4_7SwizzleILi3ELi4ELi3EEENS4_18smem_ptr_flag_bitsILi16EEENSS_INS5_IJNSA_ILi8EEESG_EEENS5_IJSG_SC_EEEEEEEvNS4_8identityES10_S1A_vS1B_EENS_8epilogue10collective18CollectiveEpilogueINS1D_23Sm100TmaWarpSpecializedILi3ELi2ELi16ELb1ELb0EEEJNS5_IJSG_SG_SG_EEENS5_IJNSS_ISG_SC_EENSS_INS5_IJNSA_ILi16EEESB_EEENS5_IJSC_NSA_ILi32EEEEEEEEEEESI_SJ_SI_SJ_NS1D_6fusion15FusionCallbacksIS1H_NS1Q_13LinCombEltActINS1D_6thread4SiLuESI_fSI_fLNS_15FloatRoundStyleE2EEES1I_S1P_JEEENS4_5SM1004TMEM4LOAD26SM100_TMEM_LOAD_32dp32b16xENS4_13SM90_TMA_LOADENS11_INS12_ILi1ELi4ELi3EEES15_NSS_INS5_IJS16_S1K_EEENS5_IJS1K_SC_EEEEEEENS4_39AutoVectorizingCopyWithAssumedAlignmentILi128EEENS4_14SM90_TMA_STOREES27_S29_S29_EEEvvEEEEvNT_6ParamsE:
        .type           _ZN7cutlass13device_kernelINS_4gemm6kernel13GemmUniversalIN4cute5tupleIJiiiiEEENS1_10collective13CollectiveMmaINS1_35MainloopSm100TmaUmmaWarpSpecializedILi17ELi2ELi4ENS5_IJNS4_1CILi2EEENSA_ILi1EEESC_EEEEENS5_IJNSA_ILi128EEENSA_ILi64EEESG_EEENS_10bfloat16_tENS5_IJlSC_lEEESI_SJ_NS4_8TiledMMAINS4_8MMA_AtomIJNS4_26SM100_MMA_F16BF16_2x1SM_SSISI_SI_fLi128ELi64ELNS4_4UMMA5MajorE0ELSO_0ELNSN_7ScaleInE0ELSP_0EEEEEENS4_6LayoutINS5_IJSC_SC_SC_EEENS5_IJNSA_ILi0EEESU_SU_EEEEENS5_IJNS4_10UnderscoreESX_SX_EEEEENS4_18SM100_TMA_2SM_LOADENS4_14ComposedLayoutINS4_7SwizzleILi3ELi4ELi3EEENS4_18smem_ptr_flag_bitsILi16EEENSS_INS5_IJNSA_ILi8EEESG_EEENS5_IJSG_SC_EEEEEEEvNS4_8identityES10_S1A_vS1B_EENS_8epilogue10collective18CollectiveEpilogueINS1D_23Sm100TmaWarpSpecializedILi3ELi2ELi16ELb1ELb0EEEJNS5_IJSG_SG_SG_EEENS5_IJNSS_ISG_SC_EENSS_INS5_IJNSA_ILi16EEESB_EEENS5_IJSC_NSA_ILi32EEEEEEEEEEESI_SJ_SI_SJ_NS1D_6fusion15FusionCallbacksIS1H_NS1Q_13LinCombEltActINS1D_6thread4SiLuESI_fSI_fLNS_15FloatRoundStyleE2EEES1I_S1P_JEEENS4_5SM1004TMEM4LOAD26SM100_TMEM_LOAD_32dp32b16xENS4_13SM90_TMA_LOADENS11_INS12_ILi1ELi4ELi3EEES15_NSS_INS5_IJS16_S1K_EEENS5_IJS1K_SC_EEEEEEENS4_39AutoVectorizingCopyWithAssumedAlignmentILi128EEENS4_14SM90_TMA_STOREES27_S29_S29_EEEvvEEEEvNT_6ParamsE,@function
        .size           _ZN7cutlass13device_kernelINS_4gemm6kernel13GemmUniversalIN4cute5tupleIJiiiiEEENS1_10collective13CollectiveMmaINS1_35MainloopSm100TmaUmmaWarpSpecializedILi17ELi2ELi4ENS5_IJNS4_1CILi2EEENSA_ILi1EEESC_EEEEENS5_IJNSA_ILi128EEENSA_ILi64EEESG_EEENS_10bfloat16_tENS5_IJlSC_lEEESI_SJ_NS4_8TiledMMAINS4_8MMA_AtomIJNS4_26SM100_MMA_F16BF16_2x1SM_SSISI_SI_fLi128ELi64ELNS4_4UMMA5MajorE0ELSO_0ELNSN_7ScaleInE0ELSP_0EEEEEENS4_6LayoutINS5_IJSC_SC_SC_EEENS5_IJNSA_ILi0EEESU_SU_EEEEENS5_IJNS4_10UnderscoreESX_SX_EEEEENS4_18SM100_TMA_2SM_LOADENS4_14ComposedLayoutINS4_7SwizzleILi3ELi4ELi3EEENS4_18smem_ptr_flag_bitsILi16EEENSS_INS5_IJNSA_ILi8EEESG_EEENS5_IJSG_SC_EEEEEEEvNS4_8identityES10_S1A_vS1B_EENS_8epilogue10collective18CollectiveEpilogueINS1D_23Sm100TmaWarpSpecializedILi3ELi2ELi16ELb1ELb0EEEJNS5_IJSG_SG_SG_EEENS5_IJNSS_ISG_SC_EENSS_INS5_IJNSA_ILi16EEESB_EEENS5_IJSC_NSA_ILi32EEEEEEEEEEESI_SJ_SI_SJ_NS1D_6fusion15FusionCallbacksIS1H_NS1Q_13LinCombEltActINS1D_6thread4SiLuESI_fSI_fLNS_15FloatRoundStyleE2EEES1I_S1P_JEEENS4_5SM1004TMEM4LOAD26SM100_TMEM_LOAD_32dp32b16xENS4_13SM90_TMA_LOADENS11_INS12_ILi1ELi4ELi3EEES15_NSS_INS5_IJS16_S1K_EEENS5_IJS1K_SC_EEEEEEENS4_39AutoVectorizingCopyWithAssumedAlignmentILi128EEENS4_14SM90_TMA_STOREES27_S29_S29_EEEvvEEEEvNT_6ParamsE,(.L_x_265 - _ZN7cutlass13device_kernelINS_4gemm6kernel13GemmUniversalIN4cute5tupleIJiiiiEEENS1_10collective13CollectiveMmaINS1_35MainloopSm100TmaUmmaWarpSpecializedILi17ELi2ELi4ENS5_IJNS4_1CILi2EEENSA_ILi1EEESC_EEEEENS5_IJNSA_ILi128EEENSA_ILi64EEESG_EEENS_10bfloat16_tENS5_IJlSC_lEEESI_SJ_NS4_8TiledMMAINS4_8MMA_AtomIJNS4_26SM100_MMA_F16BF16_2x1SM_SSISI_SI_fLi128ELi64ELNS4_4UMMA5MajorE0ELSO_0ELNSN_7ScaleInE0ELSP_0EEEEEENS4_6LayoutINS5_IJSC_SC_SC_EEENS5_IJNSA_ILi0EEESU_SU_EEEEENS5_IJNS4_10UnderscoreESX_SX_EEEEENS4_18SM100_TMA_2SM_LOADENS4_14ComposedLayoutINS4_7SwizzleILi3ELi4ELi3EEENS4_18smem_ptr_flag_bitsILi16EEENSS_INS5_IJNSA_ILi8EEESG_EEENS5_IJSG_SC_EEEEEEEvNS4_8identityES10_S1A_vS1B_EENS_8epilogue10collective18CollectiveEpilogueINS1D_23Sm100TmaWarpSpecializedILi3ELi2ELi16ELb1ELb0EEEJNS5_IJSG_SG_SG_EEENS5_IJNSS_ISG_SC_EENSS_INS5_IJNSA_ILi16EEESB_EEENS5_IJSC_NSA_ILi32EEEEEEEEEEESI_SJ_SI_SJ_NS1D_6fusion15FusionCallbacksIS1H_NS1Q_13LinCombEltActINS1D_6thread4SiLuESI_fSI_fLNS_15FloatRoundStyleE2EEES1I_S1P_JEEENS4_5SM1004TMEM4LOAD26SM100_TMEM_LOAD_32dp32b16xENS4_13SM90_TMA_LOADENS11_INS12_ILi1ELi4ELi3EEES15_NSS_INS5_IJS16_S1K_EEENS5_IJS1K_SC_EEEEEEENS4_39AutoVectorizingCopyWithAssumedAlignmentILi128EEENS4_14SM90_TMA_STOREES27_S29_S29_EEEvvEEEEvNT_6ParamsE)
        .other          _ZN7cutlass13device_kernelINS_4gemm6kernel13GemmUniversalIN4cute5tupleIJiiiiEEENS1_10collective13CollectiveMmaINS1_35MainloopSm100TmaUmmaWarpSpecializedILi17ELi2ELi4ENS5_IJNS4_1CILi2EEENSA_ILi1EEESC_EEEEENS5_IJNSA_ILi128EEENSA_ILi64EEESG_EEENS_10bfloat16_tENS5_IJlSC_lEEESI_SJ_NS4_8TiledMMAINS4_8MMA_AtomIJNS4_26SM100_MMA_F16BF16_2x1SM_SSISI_SI_fLi128ELi64ELNS4_4UMMA5MajorE0ELSO_0ELNSN_7ScaleInE0ELSP_0EEEEEENS4_6LayoutINS5_IJSC_SC_SC_EEENS5_IJNSA_ILi0EEESU_SU_EEEEENS5_IJNS4_10UnderscoreESX_SX_EEEEENS4_18SM100_TMA_2SM_LOADENS4_14ComposedLayoutINS4_7SwizzleILi3ELi4ELi3EEENS4_18smem_ptr_flag_bitsILi16EEENSS_INS5_IJNSA_ILi8EEESG_EEENS5_IJSG_SC_EEEEEEEvNS4_8identityES10_S1A_vS1B_EENS_8epilogue10collective18CollectiveEpilogueINS1D_23Sm100TmaWarpSpecializedILi3ELi2ELi16ELb1ELb0EEEJNS5_IJSG_SG_SG_EEENS5_IJNSS_ISG_SC_EENSS_INS5_IJNSA_ILi16EEESB_EEENS5_IJSC_NSA_ILi32EEEEEEEEEEESI_SJ_SI_SJ_NS1D_6fusion15FusionCallbacksIS1H_NS1Q_13LinCombEltActINS1D_6thread4SiLuESI_fSI_fLNS_15FloatRoundStyleE2EEES1I_S1P_JEEENS4_5SM1004TMEM4LOAD26SM100_TMEM_LOAD_32dp32b16xENS4_13SM90_TMA_LOADENS11_INS12_ILi1ELi4ELi3EEES15_NSS_INS5_IJS16_S1K_EEENS5_IJS1K_SC_EEEEEEENS4_39AutoVectorizingCopyWithAssumedAlignmentILi128EEENS4_14SM90_TMA_STOREES27_S29_S29_EEEvvEEEEvNT_6ParamsE,@"STO_CUDA_ENTRY STV_DEFAULT"
_ZN7cutlass13device_kernelINS_4gemm6kernel13GemmUniversalIN4cute5tupleIJiiiiEEENS1_10collective13CollectiveMmaINS1_35MainloopSm100TmaUmmaWarpSpecializedILi17ELi2ELi4ENS5_IJNS4_1CILi2EEENSA_ILi1EEESC_EEEEENS5_IJNSA_ILi128EEENSA_ILi64EEESG_EEENS_10bfloat16_tENS5_IJlSC_lEEESI_SJ_NS4_8TiledMMAINS4_8MMA_AtomIJNS4_26SM100_MMA_F16BF16_2x1SM_SSISI_SI_fLi128ELi64ELNS4_4UMMA5MajorE0ELSO_0ELNSN_7ScaleInE0ELSP_0EEEEEENS4_6LayoutINS5_IJSC_SC_SC_EEENS5_IJNSA_ILi0EEESU_SU_EEEEENS5_IJNS4_10UnderscoreESX_SX_EEEEENS4_18SM100_TMA_2SM_LOADENS4_14ComposedLayoutINS4_7SwizzleILi3ELi4ELi3EEENS4_18smem_ptr_flag_bitsILi16EEENSS_INS5_IJNSA_ILi8EEESG_EEENS5_IJSG_SC_EEEEEEEvNS4_8identityES10_S1A_vS1B_EENS_8epilogue10collective18CollectiveEpilogueINS1D_23Sm100TmaWarpSpecializedILi3ELi2ELi16ELb1ELb0EEEJNS5_IJSG_SG_SG_EEENS5_IJNSS_ISG_SC_EENSS_INS5_IJNSA_ILi16EEESB_EEENS5_IJSC_NSA_ILi32EEEEEEEEEEESI_SJ_SI_SJ_NS1D_6fusion15FusionCallbacksIS1H_NS1Q_13LinCombEltActINS1D_6thread4SiLuESI_fSI_fLNS_15FloatRoundStyleE2EEES1I_S1P_JEEENS4_5SM1004TMEM4LOAD26SM100_TMEM_LOAD_32dp32b16xENS4_13SM90_TMA_LOADENS11_INS12_ILi1ELi4ELi3EEES15_NSS_INS5_IJS16_S1K_EEENS5_IJS1K_SC_EEEEEEENS4_39AutoVectorizingCopyWithAssumedAlignmentILi128EEENS4_14SM90_TMA_STOREES27_S29_S29_EEEvvEEEEvNT_6ParamsE:
[----:B------:R-:W1:Y:S01]  /*0000*/  LDC R1, c[0x0][0x37c] ;  /* 0x0000df00ff017b82 */ /* 0x000e620000000800 */
[----:B------:R-:W2:Y:S01]  /*0010*/  S2R R110, SR_TID.X ;  /* 0x00000000006e7919 */ /* 0x000ea20000002100 */
[----:B------:R-:W3:Y:S06]  /*0020*/  LDCU.64 UR10, c[0x0][0x890] ;  /* 0x00011200ff0a77ac */ /* 0x000eec0008000a00 */
[----:B------:R-:W4:Y:S01]  /*0030*/  S2UR UR6, SR_CgaCtaId ;  /* 0x00000000000679c3 */ /* 0x000f220000008800 */
[----:B------:R-:W-:Y:S02]  /*0040*/  PRMT R79, RZ, 0x7610, R79 ;  /* 0x00007610ff4f7816 */ /* 0x000fe4000000004f */
[----:B------:R-:W-:Y:S01]  /*0050*/  ELECT P0, URZ, PT ;  /* 0x0000000000ff782f */ /* 0x000fe20003800000 */
[----:B------:R-:W1:Y:S01]  /*0060*/  LDCU.64 UR38, c[0x0][0x358] ;  /* 0x00006b00ff2677ac */ /* 0x000e620008000a00 */
[----:B---3--:R-:W-:-:S04]  /*0070*/  UISETP.NE.U32.AND UP2, UPT, UR10, URZ, UPT ;  /* 0x000000ff0a00728c */ /* 0x008fc8000bf45070 */
[----:B------:R-:W-:Y:S02]  /*0080*/  UISETP.NE.AND.EX UP2, UPT, UR11, URZ, UPT, UP2 ;  /* 0x000000ff0b00728c */ /* 0x000fe4000bf45320 */
[----:B----4-:R-:W-:Y:S02]  /*0090*/  ULOP3.LUT UR5, UR6, 0x1, URZ, 0xc0, !UPT ;  /* 0x0000000106057892 */ /* 0x010fe4000f8ec0ff */
[----:B------:R-:W-:Y:S01]  /*00a0*/  ULOP3.LUT UR4, UR6, 0x1, URZ, 0x3c, !UPT ;  /* 0x0000000106047892 */ /* 0x000fe2000f8e3cff */
[----:B--2---:R-:W-:-:S05]  /*00b0*/  SHF.R.U32.HI R111, RZ, 0x5, R110 ;  /* 0x00000005ff6f7819 */ /* 0x004fca000001166e */
[----:B------:R-:W2:Y:S02]  /*00c0*/  SHFL.IDX PT, R0, R111, RZ, 0x1f ;  /* 0x00001fff6f007589 */ /* 0x000ea400000e0000 */
[----:B--2---:R-:W-:Y:S01]  /*00d0*/  R2UR UR12, R0 ;  /* 0x00000000000c72ca */ /* 0x004fe200000e0000 */
[----:B-1----:R-:W-:Y:S05]  /*00e0*/  BRA.U UP2, `(.L_x_0) ;  /* 0x00000001022c7547 */ /* 0x002fea000b800000 */
[----:B------:R-:W1:Y:S02]  /*00f0*/  LDCU.64 UR8, c[0x0][0x888] ;  /* 0x00011100ff0877ac */ /* 0x000e640008000a00 */
[----:B-1----:R-:W-:-:S04]  /*0100*/  UISETP.NE.U32.AND UP0, UPT, UR8, URZ, UPT ;  /* 0x000000ff0800728c */ /* 0x002fc8000bf05070 */
[----:B------:R-:W-:-:S09]  /*0110*/  UISETP.NE.AND.EX UP0, UPT, UR9, URZ, UPT, UP0 ;  /* 0x000000ff0900728c */ /* 0x000fd2000bf05300 */
[----:B------:R-:W-:Y:S05]  /*0120*/  BRA.U !UP0, `(.L_x_1) ;  /* 0x0000000108107547 */ /* 0x000fea000b800000 */
[----:B------:R-:W1:Y:S02]  /*0130*/  LDC.64 R58, c[0x0][0x888] ;  /* 0x00022200ff3a7b82 */ /* 0x000e640000000a00 */
[----:B-1----:R1:W5:Y:S01]  /*0140*/  LDG.E R58, desc[UR38][R58.64] ;  /* 0x000000263a3a7981 */ /* 0x002362000c1e1900 */
[----:B------:R-:W-:Y:S01]  /*0150*/  HFMA2 R79, -RZ, RZ, 0, 5.9604644775390625e-08 ;  /* 0x00000001ff4f7431 */ /* 0x000fe200000001ff */
[----:B------:R-:W-:Y:S05]  /*0160*/  BRA `(.L_x_0) ;  /* 0x00000000000c7947 */ /* 0x000fea0003800000 */
.L_x_1:
[----:B------:R-:W1:Y:S01]  /*0170*/  LDCU UR7, c[0x0][0x880] ;  /* 0x00011000ff0777ac */ /* 0x000e620008000800 */
[----:B------:R-:W-:Y:S01]  /*0180*/  HFMA2 R79, -RZ, RZ, 0, 5.9604644775390625e-08 ;  /* 0x00000001ff4f7431 */ /* 0x000fe200000001ff */
[----:B-1----:R-:W-:Y:S02]  /*0190*/  MOV R58, UR7 ;  /* 0x00000007003a7c02 */ /* 0x002fe40008000f00 */
.L_x_0:
[----:B------:R-:W2:Y:S02]  /*01a0*/  LDCU.64 UR8, c[0x0][0x8b0] ;  /* 0x00011600ff0877ac */ /* 0x000ea40008000a00 */
[----:B--2---:R-:W-:-:S04]  /*01b0*/  UISETP.NE.U32.AND UP0, UPT, UR8, URZ, UPT ;  /* 0x000000ff0800728c */ /* 0x004fc8000bf05070 */
[----:B------:R-:W-:-:S09]  /*01c0*/  UISETP.NE.AND.EX UP0, UPT, UR9, URZ, UPT, UP0 ;  /* 0x000000ff0900728c */ /* 0x000fd2000bf05300 */
[----:B------:R-:W-:Y:S05]  /*01d0*/  BRA.U UP0, `(.L_x_2) ;  /* 0x0000000100247547 */ /* 0x000fea000b800000 */
[----:B------:R-:W2:Y:S02]  /*01e0*/  LDCU.64 UR8, c[0x0][0x8a8] ;  /* 0x00011500ff0877ac */ /* 0x000ea40008000a00 */
[----:B--2---:R-:W-:-:S04]  /*01f0*/  UISETP.NE.U32.AND UP0, UPT, UR8, URZ, UPT ;  /* 0x000000ff0800728c */ /* 0x004fc8000bf05070 */
[----:B------:R-:W-:-:S09]  /*0200*/  UISETP.NE.AND.EX UP0, UPT, UR9, URZ, UPT, UP0 ;  /* 0x000000ff0900728c */ /* 0x000fd2000bf05300 */
[----:B------:R-:W-:Y:S05]  /*0210*/  BRA.U !UP0, `(.L_x_3) ;  /* 0x00000001080c7547 */ /* 0x000fea000b800000 */
[----:B------:R-:W2:Y:S02]  /*0220*/  LDC.64 R2, c[0x0][0x8a8] ;  /* 0x00022a00ff027b82 */ /* 0x000ea40000000a00 */
[----:B--2---:R2:W5:Y:S01]  /*0230*/  LDG.E R39, desc[UR38][R2.64] ;  /* 0x0000002602277981 */ /* 0x004562000c1e1900 */
[----:B------:R-:W-:Y:S05]  /*0240*/  BRA `(.L_x_2) ;  /* 0x0000000000087947 */ /* 0x000fea0003800000 */
.L_x_3:
[----:B------:R-:W2:Y:S02]  /*0250*/  LDCU UR7, c[0x0][0x8a0] ;  /* 0x00011400ff0777ac */ /* 0x000ea40008000800 */
[----:B--2---:R-:W-:Y:S02]  /*0260*/  MOV R39, UR7 ;  /* 0x0000000700277c02 */ /* 0x004fe40008000f00 */
.L_x_2:
[----:B------:R-:W-:Y:S01]  /*0270*/  IMAD.U32 R0, RZ, RZ, UR12 ;  /* 0x0000000cff007e24 */ /* 0x000fe2000f8e00ff */
[----:B------:R-:W-:Y:S04]  /*0280*/  BSSY.RECONVERGENT B0, `(.L_x_4) ;  /* 0x000000c000007945 */ /* 0x000fe80003800200 */
[C---:B------:R-:W-:Y:S02]  /*0290*/  ISETP.NE.OR P2, PT, R0.reuse, 0x1, !P0 ;  /* 0x000000010000780c */ /* 0x040fe40004745670 */
[----:B------:R-:W-:-:S11]  /*02a0*/  ISETP.NE.OR P1, PT, R0, 0x3, !P0 ;  /* 0x000000030000780c */ /* 0x000fd60004725670 */
[----:B------:R-:W-:Y:S05]  /*02b0*/  @P2 BRA `(.L_x_5) ;  /* 0x0000000000202947 */ /* 0x000fea0003800000 */
[----:B------:R-:W3:Y:S02]  /*02c0*/  LDCU.64 UR8, c[0x0][0x348] ;  /* 0x00006900ff0877ac */ /* 0x000ee40008000a00 */
[----:B---3--:R-:W-:Y:S02]  /*02d0*/  UIADD3 UR14, UP1, UPT, UR8, 0x80, URZ ;  /* 0x00000080080e7890 */ /* 0x008fe4000ff3e0ff */
[----:B------:R-:W-:Y:S02]  /*02e0*/  UIADD3 UR8, UP0, UPT, UR8, 0x180, URZ ;  /* 0x0000018008087890 */ /* 0x000fe4000ff1e0ff */
[----:B------:R-:W-:Y:S02]  /*02f0*/  UIADD3.X UR15, UPT, UPT, URZ, UR9, URZ, UP1, !UPT ;  /* 0x00000009ff0f7290 */ /* 0x000fe40008ffe4ff */
[----:B------:R-:W-:-:S07]  /*0300*/  UIADD3.X UR9, UPT, UPT, URZ, UR9, URZ, UP0, !UPT ;  /* 0x00000009ff097290 */ /* 0x000fce00087fe4ff */
[----:B------:R3:W-:Y:S02]  /*0310*/  UTMACCTL.PF [UR14] ;  /* 0x000000000e0079b9 */ /* 0x0007e40008040000 */
[----:B------:R3:W-:Y:S02]  /*0320*/  UTMACCTL.PF [UR8] ;  /* 0x00000000080079b9 */ /* 0x0007e40008040000 */
[----:B---3--:R-:W-:Y:S01]  /*0330*/  NOP ;  /* 0x0000000000007918 */ /* 0x008fe20000000000 */
.L_x_5:
[----:B------:R-:W-:Y:S05]  /*0340*/  BSYNC.RECONVERGENT B0 ;  /* 0x0000000000007941 */ /* 0x000fea0003800200 */
.L_x_4:
[----:B------:R-:W-:Y:S04]  /*0350*/  BSSY.RECONVERGENT B0, `(.L_x_6) ;  /* 0x000000a000007945 */ /* 0x000fe80003800200 */
        /* <DEDUP_REMOVED lines=9> */
.L_x_7:
[----:B------:R-:W-:Y:S05]  /*03f0*/  BSYNC.RECONVERGENT B0 ;  /* 0x0000000000007941 */ /* 0x000fea0003800200 */
.L_x_6:
[----:B------:R-:W3:Y:S01]  /*0400*/  LDCU.64 UR8, c[0x0][0x888] ;  /* 0x00011100ff0877ac */ /* 0x000ee20008000a00 */
[----:B------:R-:W-:Y:S02]  /*0410*/  UISETP.EQ.U32.AND UP1, UPT, UR10, URZ, UPT ;  /* 0x000000ff0a00728c */ /* 0x000fe4000bf22070 */
[----:B------:R-:W-:Y:S02]  /*0420*/  UPLOP3.LUT UP5, UPT, UPT, UPT, UPT, 0x40, 0x4 ;  /* 0x000000000004789c */ /* 0x000fe40003fae870 */
[----:B---3--:R-:W-:-:S04]  /*0430*/  UISETP.NE.U32.AND UP0, UPT, UR8, URZ, UPT ;  /* 0x000000ff0800728c */ /* 0x008fc8000bf05070 */
[----:B------:R-:W-:-:S04]  /*0440*/  UISETP.NE.AND.EX UP0, UPT, UR9, URZ, UPT, UP0 ;  /* 0x000000ff0900728c */ /* 0x000fc8000bf05300 */
[----:B------:R-:W-:-:S04]  /*0450*/  UISETP.EQ.OR.EX UP3, UPT, UR11, URZ, !UP0, UP1 ;  /* 0x000000ff0b00728c */ /* 0x000fc8000c762710 */
[----:B------:R-:W-:-:S05]  /*0460*/  UP2UR UR41, UPR, URZ, 0x8 ;  /* 0x00000008ff297883 */ /* 0x000fca0008000000 */
[----:B------:R-:W-:Y:S07]  /*0470*/  BRA.U !UP3, `(.L_x_8) ;  /* 0x000000010b147547 */ /* 0x000fee000b800000 */
[----:B------:R-:W-:Y:S01]  /*0480*/  PLOP3.LUT P2, PT, PT, PT, UP2, 0x80, 0x8 ;  /* 0x000000000008781c */ /* 0x000fe20003f4f028 */
[----:B------:R-:W-:-:S12]  /*0490*/  UPLOP3.LUT UP5, UPT, UPT, UPT, UP0, 0x40, 0x4 ;  /* 0x000000000004789c */ /* 0x000fd80003fae800 */
[----:B-----5:R-:W-:-:S13]  /*04a0*/  @!P2 FSETP.EQ.AND P1, PT, R58, RZ, PT ;  /* 0x000000ff3a00a20b */ /* 0x020fda0003f22000 */
[----:B------:R-:W-:Y:S01]  /*04b0*/  @!P2 VOTEU.ANY UP1, P1 ;  /* 0x0000000000ffa886 */ /* 0x000fe20000820100 */
[----:B------:R-:W-:-:S11]  /*04c0*/  @!UP2 UPLOP3.LUT UP5, UPT, UPT, UPT, UP1, 0x80, 0x8 ;  /* 0x000000000008a89c */ /* 0x000fd60003faf010 */
.L_x_8:
[----:B------:R-:W3:Y:S01]  /*04d0*/  SHFL.IDX PT, R0, R111, RZ, 0x1f ;  /* 0x00001fff6f007589 */ /* 0x000ee200000e0000 */
[----:B------:R-:W-:-:S04]  /*04e0*/  UISETP.NE.AND UP1, UPT, UR12, 0x2, UPT ;  /* 0x000000020c00788c */ /* 0x000fc8000bf25270 */
[----:B------:R-:W-:Y:S02]  /*04f0*/  UISETP.EQ.AND UP2, UPT, UR5, URZ, !UP1 ;  /* 0x000000ff0500728c */ /* 0x000fe4000cf42270 */
[----:B------:R-:W-:-:S04]  /*0500*/  USEL UR7, URZ, 0x1, UP1 ;  /* 0x00000001ff077887 */ /* 0x000fc80008800000 */
[----:B------:R-:W-:Y:S02]  /*0510*/  PLOP3.LUT P5, PT, P0, PT, UP2, 0x80, 0x8 ;  /* 0x000000000008781c */ /* 0x000fe400007af028 */
[----:B---3--:R-:W-:-:S13]  /*0520*/  ISETP.NE.AND P1, PT, R0, RZ, PT ;  /* 0x000000ff0000720c */ /* 0x008fda0003f25270 */
[----:B------:R-:W-:Y:S05]  /*0530*/  @P1 BRA `(.L_x_9) ;  /* 0x0000000000b81947 */ /* 0x000fea0003800000 */
[----:B------:R-:W-:Y:S01]  /*0540*/  ELECT P1, URZ, PT ;  /* 0x0000000000ff782f */ /* 0x000fe20003820000 */
[----:B------:R-:W-:-:S12]  /*0550*/  BSSY.RECONVERGENT B0, `(.L_x_9) ;  /* 0x000002c000007945 */ /* 0x000fd80003800200 */
[----:B------:R-:W-:Y:S05]  /*0560*/  @!P1 BRA `(.L_x_10) ;  /* 0x0000000000a89947 */ /* 0x000fea0003800000 */
[----:B------:R-:W-:Y:S01]  /*0570*/  UMOV UR9, 0x400 ;  /* 0x0000040000097882 */ /* 0x000fe20000000000 */
[----:B------:R-:W-:Y:S01]  /*0580*/  UMOV UR8, 0x1 ;  /* 0x0000000100087882 */ /* 0x000fe20000000000 */
[----:B------:R-:W-:Y:S02]  /*0590*/  ULEA UR9, UR6, UR9, 0x18 ;  /* 0x0000000906097291 */ /* 0x000fe4000f8ec0ff */
[----:B------:R-:W-:-:S04]  /*05a0*/  UIADD3 UR10, UPT, UPT, -UR8, 0x100000, URZ ;  /* 0x00100000080a7890 */ /* 0x000fc8000fffe1ff */
[----:B------:R-:W-:Y:S02]  /*05b0*/  USHF.L.U32 UR11, UR10, 0xb, URZ ;  /* 0x0000000b0a0b7899 */ /* 0x000fe400080006ff */
[----:B------:R-:W-:Y:S01]  /*05c0*/  USHF.L.U32 UR10, UR10, 0x1, URZ ;  /* 0x000000010a0a7899 */ /* 0x000fe200080006ff */
[----:B------:R-:W3:Y:S11]  /*05d0*/  FENCE.VIEW.ASYNC.S ;  /* 0x00000000000073c6 */ /* 0x000ef60000000000 */
[----:B---3--:R3:W4:Y:S01]  /*05e0*/  SYNCS.EXCH.64 URZ, [UR9], UR10 ;  /* 0x0000000a09ff75b2 */ /* 0x0087220008000100 */
[----:B------:R3:W1:Y:S01]  /*05f0*/  SYNCS.EXCH.64 URZ, [UR9+0x88], UR10 ;  /* 0x0000880a09ff75b2 */ /* 0x0006620008000100 */
        /* <DEDUP_REMOVED lines=31> */
[----:B------:R3:W1:Y:S02]  /*07f0*/  SYNCS.EXCH.64 URZ, [UR9+0x108], UR10 ;  /* 0x0001080a09ff75b2 */ /* 0x0006640008000100 */
[----:B---34-:R-:W-:Y:S01]  /*0800*/  NOP ;  /* 0x0000000000007918 */ /* 0x018fe20000000000 */
.L_x_10:
[----:B------:R-:W-:Y:S05]  /*0810*/  BSYNC.RECONVERGENT B0 ;  /* 0x0000000000007941 */ /* 0x000fea0003800200 */
.L_x_9:
[----:B------:R-:W3:Y:S01]  /*0820*/  SHFL.IDX PT, R0, R111, RZ, 0x1f ;  /* 0x00001fff6f007589 */ /* 0x000ee200000e0000 */
[----:B------:R-:W-:Y:S01]  /*0830*/  NOP ;  /* 0x0000000000007918 */ /* 0x000fe20000000000 */
[----:B---3--:R-:W-:-:S13]  /*0840*/  ISETP.NE.AND P1, PT, R0, 0x1, PT ;  /* 0x000000010000780c */ /* 0x008fda0003f25270 */
[----:B------:R-:W-:Y:S05]  /*0850*/  @P1 BRA `(.L_x_11) ;  /* 0x00000000004c1947 */ /* 0x000fea0003800000 */
[----:B------:R-:W-:Y:S01]  /*0860*/  UMOV UR10, 0x400 ;  /* 0x00000400000a7882 */ /* 0x000fe20000000000 */
[----:B------:R-:W-:Y:S01]  /*0870*/  UMOV UR9, 0x20 ;  /* 0x0000002000097882 */ /* 0x000fe20000000000 */
[----:B------:R-:W-:Y:S01]  /*0880*/  UMOV UR8, 0x80 ;  /* 0x0000008000087882 */ /* 0x000fe20000000000 */
[----:B------:R-:W-:Y:S02]  /*0890*/  ULEA UR10, UR6, UR10, 0x18 ;  /* 0x0000000a060a7291 */ /* 0x000fe4000f8ec0ff */
[----:B------:R-:W-:-:S04]  /*08a0*/  UIADD3 UR14, UPT, UPT, -UR9, 0x100000, URZ ;  /* 0x00100000090e7890 */ /* 0x000fc8000fffe1ff */
[----:B------:R-:W-:Y:S02]  /*08b0*/  USHF.L.U32 UR15, UR14, 0xb, URZ ;  /* 0x0000000b0e0f7899 */ /* 0x000fe400080006ff */
[----:B------:R-:W-:Y:S02]  /*08c0*/  USHF.L.U32 UR14, UR14, 0x1, URZ ;  /* 0x000000010e0e7899 */ /* 0x000fe400080006ff */
[----:B------:R-:W-:-:S04]  /*08d0*/  UIADD3 UR8, UPT, UPT, -UR8, 0x100000, URZ ;  /* 0x0010000008087890 */ /* 0x000fc8000fffe1ff */
[----:B------:R-:W-:Y:S02]  /*08e0*/  USHF.L.U32 UR9, UR8, 0xb, URZ ;  /* 0x0000000b08097899 */ /* 0x000fe400080006ff */
[----:B------:R-:W-:Y:S01]  /*08f0*/  USHF.L.U32 UR8, UR8, 0x1, URZ ;  /* 0x0000000108087899 */ /* 0x000fe200080006ff */
[----:B------:R-:W-:Y:S01]  /*0900*/  ELECT P1, URZ, PT ;  /* 0x0000000000ff782f */ /* 0x000fe20003820000 */
[----:B------:R-:W3:Y:S02]  /*0910*/  FENCE.VIEW.ASYNC.S ;  /* 0x00000000000073c6 */ /* 0x000ee40000000000 */
[----:B---3--:R3:W4:Y:S08]  /*0920*/  SYNCS.EXCH.64 URZ, [UR10+0x110], UR14 ;  /* 0x0001100e0aff75b2 */ /* 0x0087300008000100 */
[----:B------:R3:W1:Y:S01]  /*0930*/  SYNCS.EXCH.64 URZ, [UR10+0x128], UR8 ;  /* 0x000128080aff75b2 */ /* 0x0006620008000100 */
[----:B------:R3:W1:Y:S01]  /*0940*/  SYNCS.EXCH.64 URZ, [UR10+0x118], UR14 ;  /* 0x0001180e0aff75b2 */ /* 0x0006620008000100 */
[----:B------:R3:W1:Y:S01]  /*0950*/  SYNCS.EXCH.64 URZ, [UR10+0x130], UR8 ;  /* 0x000130080aff75b2 */ /* 0x0006620008000100 */
[----:B------:R3:W1:Y:S01]  /*0960*/  SYNCS.EXCH.64 URZ, [UR10+0x120], UR14 ;  /* 0x0001200e0aff75b2 */ /* 0x0006620008000100 */
[----:B------:R3:W1:Y:S01]  /*0970*/  SYNCS.EXCH.64 URZ, [UR10+0x138], UR8 ;  /* 0x000138080aff75b2 */ /* 0x0006620008000100 */
[----:B------:R-:W-:Y:S01]  /*0980*/  NOP ;  /* 0x0000000000007918 */ /* 0x000fe20000000000 */
.L_x_11:
[----:B------:R-:W2:Y:S01]  /*0990*/  SHFL.IDX PT, R0, R111, RZ, 0x1f ;  /* 0x00001fff6f007589 */ /* 0x000ea200000e0000 */
[----:B------:R-:W-:Y:S01]  /*09a0*/  NOP ;  /* 0x0000000000007918 */ /* 0x000fe20000000000 */
[----:B--2---:R-:W-:-:S13]  /*09b0*/  ISETP.NE.AND P1, PT, R0, 0x3, PT ;  /* 0x000000030000780c */ /* 0x004fda0003f25270 */
[----:B------:R-:W-:Y:S05]  /*09c0*/  @P1 BRA `(.L_x_12) ;  /* 0x00000000002c1947 */ /* 0x000fea0003800000 */
[----:B---3--:R-:W-:Y:S01]  /*09d0*/  UMOV UR9, 0x400 ;  /* 0x0000040000097882 */ /* 0x008fe20000000000 */
[----:B------:R-:W-:Y:S01]  /*09e0*/  UMOV UR8, 0x20 ;  /* 0x0000002000087882 */ /* 0x000fe20000000000 */
[----:B------:R-:W-:Y:S02]  /*09f0*/  ULEA UR9, UR6, UR9, 0x18 ;  /* 0x0000000906097291 */ /* 0x000fe4000f8ec0ff */
[----:B------:R-:W-:-:S04]  /*0a00*/  UIADD3 UR10, UPT, UPT, -UR8, 0x100000, URZ ;  /* 0x00100000080a7890 */ /* 0x000fc8000fffe1ff */
[----:B------:R-:W-:Y:S02]  /*0a10*/  USHF.L.U32 UR11, UR10, 0xb, URZ ;  /* 0x0000000b0a0b7899 */ /* 0x000fe400080006ff */
[----:B------:R-:W-:Y:S01]  /*0a20*/  USHF.L.U32 UR10, UR10, 0x1, URZ ;  /* 0x000000010a0a7899 */ /* 0x000fe200080006ff */
[----:B------:R-:W-:Y:S01]  /*0a30*/  ELECT P1, URZ, PT ;  /* 0x0000000000ff782f */ /* 0x000fe20003820000 */
[----:B------:R-:W2:Y:S10]  /*0a40*/  FENCE.VIEW.ASYNC.S ;  /* 0x00000000000073c6 */ /* 0x000eb40000000000 */
[----:B--2---:R2:W3:Y:S01]  /*0a50*/  SYNCS.EXCH.64 URZ, [UR9+0x140], UR10 ;  /* 0x0001400a09ff75b2 */ /* 0x0044e20008000100 */
[----:B------:R2:W1:Y:S01]  /*0a60*/  SYNCS.EXCH.64 URZ, [UR9+0x148], UR10 ;  /* 0x0001480a09ff75b2 */ /* 0x0004620008000100 */
[----:B------:R-:W-:Y:S01]  /*0a70*/  NOP ;  /* 0x0000000000007918 */ /* 0x000fe20000000000 */
.L_x_12:
[----:B------:R-:W4:Y:S01]  /*0a80*/  SHFL.IDX PT, R0, R111, RZ, 0x1f ;  /* 0x00001fff6f007589 */ /* 0x000f2200000e0000 */
[----:B------:R-:W-:Y:S01]  /*0a90*/  NOP ;  /* 0x0000000000007918 */ /* 0x000fe20000000000 */
[----:B----4-:R-:W-:-:S13]  /*0aa0*/  ISETP.NE.AND P1, PT, R0, 0x4, PT ;  /* 0x000000040000780c */ /* 0x010fda0003f25270 */
[----:B------:R-:W-:Y:S05]  /*0ab0*/  @P1 BRA `(.L_x_13) ;  /* 0x0000000000481947 */ /* 0x000fea0003800000 */
[----:B--23--:R-:W-:Y:S01]  /*0ac0*/  UMOV UR10, 0x1a0 ;  /* 0x000001a0000a7882 */ /* 0x00cfe20000000000 */
[----:B------:R-:W-:Y:S01]  /*0ad0*/  UMOV UR9, 0x400 ;  /* 0x0000040000097882 */ /* 0x000fe20000000000 */
[----:B------:R-:W-:Y:S01]  /*0ae0*/  USEL UR10, UR10, 0x1e0, UP5 ;  /* 0x000001e00a0a7887 */ /* 0x000fe2000a800000 */
        /* <DEDUP_REMOVED lines=9> */
[----:B------:R-:W2:Y:S02]  /*0b80*/  FENCE.VIEW.ASYNC.S ;  /* 0x00000000000073c6 */ /* 0x000ea40000000000 */
[----:B--2---:R4:W2:Y:S08]  /*0b90*/  SYNCS.EXCH.64 URZ, [UR9+0x150], UR14 ;  /* 0x0001500e09ff75b2 */ /* 0x0048b00008000100 */
[----:B------:R4:W3:Y:S01]  /*0ba0*/  SYNCS.EXCH.64 URZ, [UR9+0x160], UR10 ;  /* 0x0001600a09ff75b2 */ /* 0x0008e20008000100 */
[----:B------:R4:W1:Y:S01]  /*0bb0*/  SYNCS.EXCH.64 URZ, [UR9+0x158], UR14 ;  /* 0x0001580e09ff75b2 */ /* 0x0008620008000100 */
[----:B------:R4:W1:Y:S02]  /*0bc0*/  SYNCS.EXCH.64 URZ, [UR9+0x168], UR10 ;  /* 0x0001680a09ff75b2 */ /* 0x0008640008000100 */
[----:B----4-:R-:W-:Y:S01]  /*0bd0*/  NOP ;  /* 0x0000000000007918 */ /* 0x010fe20000000000 */
.L_x_13:
[----:B------:R-:W4:Y:S01]  /*0be0*/  SHFL.IDX PT, R0, R111, RZ, 0x1f ;  /* 0x00001fff6f007589 */ /* 0x000f2200000e0000 */
[----:B------:R-:W-:Y:S01]  /*0bf0*/  NOP ;  /* 0x0000000000007918 */ /* 0x000fe20000000000 */
[----:B----4-:R-:W-:-:S13]  /*0c00*/  ISETP.NE.AND P1, PT, R0, 0x5, PT ;  /* 0x000000050000780c */ /* 0x010fda0003f25270 */
[----:B------:R-:W-:Y:S05]  /*0c10*/  @P1 BRA `(.L_x_14) ;  /* 0x0000000000541947 */ /* 0x000fea0003800000 */
[----:B--23--:R-:W-:Y:S01]  /*0c20*/  UMOV UR10, 0x400 ;  /* 0x00000400000a7882 */ /* 0x00cfe20000000000 */
        /* <DEDUP_REMOVED lines=14> */
[----:B------:R4:W1:Y:S01]  /*0d10*/  SYNCS.EXCH.64 URZ, [UR10+0x198], UR8 ;  /* 0x000198080aff75b2 */ /* 0x0008620008000100 */
[----:B------:R4:W1:Y:S01]  /*0d20*/  SYNCS.EXCH.64 URZ, [UR10+0x180], UR14 ;  /* 0x0001800e0aff75b2 */ /* 0x0008620008000100 */
[----:B------:R4:W1:Y:S01]  /*0d30*/  SYNCS.EXCH.64 URZ, [UR10+0x1a0], UR8 ;  /* 0x0001a0080aff75b2 */ /* 0x0008620008000100 */
[----:B------:R4:W1:Y:S01]  /*0d40*/  SYNCS.EXCH.64 URZ, [UR10+0x188], UR14 ;  /* 0x0001880e0aff75b2 */ /* 0x0008620008000100 */
[----:B------:R4:W1:Y:S02]  /*0d50*/  SYNCS.EXCH.64 URZ, [UR10+0x1a8], UR8 ;  /* 0x0001a8080aff75b2 */ /* 0x0008640008000100 */
[----:B----4-:R-:W-:Y:S01]  /*0d60*/  NOP ;  /* 0x0000000000007918 */ /* 0x010fe20000000000 */
.L_x_14:
[----:B------:R-:W4:Y:S01]  /*0d70*/  SHFL.IDX PT, R0, R111, RZ, 0x1f ;  /* 0x00001fff6f007589 */ /* 0x000f2200000e0000 */
[----:B------:R-:W-:Y:S01]  /*0d80*/  ISETP.NE.OR P0, PT, RZ, UR12, !P0 ;  /* 0x0000000cff007c0c */ /* 0x000fe2000c705670 */
[----:B------:R-:W-:Y:S01]  /*0d90*/  NOP ;  /* 0x0000000000007918 */ /* 0x000fe20000000000 */
[----:B----4-:R-:W-:-:S13]  /*0da0*/  ISETP.NE.AND P1, PT, R0, 0x3, PT ;  /* 0x000000030000780c */ /* 0x010fda0003f25270 */
[----:B------:R-:W-:Y:S05]  /*0db0*/  @P1 BRA `(.L_x_15) ;  /* 0x0000000000341947 */ /* 0x000fea0003800000 */
[----:B--23--:R-:W-:Y:S01]  /*0dc0*/  UMOV UR9, 0x400 ;  /* 0x0000040000097882 */ /* 0x00cfe20000000000 */
[----:B------:R-:W-:Y:S01]  /*0dd0*/  UMOV UR8, 0x20 ;  /* 0x0000002000087882 */ /* 0x000fe20000000000 */
[----:B------:R-:W-:Y:S02]  /*0de0*/  ULEA UR9, UR6, UR9, 0x18 ;  /* 0x0000000906097291 */ /* 0x000fe4000f8ec0ff */
[----:B------:R-:W-:-:S04]  /*0df0*/  UIADD3 UR10, UPT, UPT, -UR8, 0x100000, URZ ;  /* 0x00100000080a7890 */ /* 0x000fc8000fffe1ff */
[----:B------:R-:W-:Y:S02]  /*0e00*/  USHF.L.U32 UR11, UR10, 0xb, URZ ;  /* 0x0000000b0a0b7899 */ /* 0x000fe400080006ff */
[----:B------:R-:W-:Y:S01]  /*0e10*/  USHF.L.U32 UR10, UR10, 0x1, URZ ;  /* 0x000000010a0a7899 */ /* 0x000fe200080006ff */
[----:B------:R-:W-:Y:S01]  /*0e20*/  ELECT P1, URZ, PT ;  /* 0x0000000000ff782f */ /* 0x000fe20003820000 */
[----:B------:R-:W2:Y:S10]  /*0e30*/  FENCE.VIEW.ASYNC.S ;  /* 0x00000000000073c6 */ /* 0x000eb40000000000 */
[----:B--2---:R4:W2:Y:S01]  /*0e40*/  SYNCS.EXCH.64 URZ, [UR9+0x1b0], UR10 ;  /* 0x0001b00a09ff75b2 */ /* 0x0048a20008000100 */
[----:B------:R4:W3:Y:S01]  /*0e50*/  SYNCS.EXCH.64 URZ, [UR9+0x1c0], UR10 ;  /* 0x0001c00a09ff75b2 */ /* 0x0008e20008000100 */
[----:B------:R4:W1:Y:S01]  /*0e60*/  SYNCS.EXCH.64 URZ, [UR9+0x1b8], UR10 ;  /* 0x0001b80a09ff75b2 */ /* 0x0008620008000100 */
[----:B------:R4:W1:Y:S02]  /*0e70*/  SYNCS.EXCH.64 URZ, [UR9+0x1c8], UR10 ;  /* 0x0001c80a09ff75b2 */ /* 0x0008640008000100 */
[----:B----4-:R-:W-:Y:S01]  /*0e80*/  NOP ;  /* 0x0000000000007918 */ /* 0x010fe20000000000 */
.L_x_15:
[----:B------:R-:W-:Y:S01]  /*0e90*/  VOTEU.ALL UP1, P0 ;  /* 0x0000000000ff7886 */ /* 0x000fe20000020000 */
[----:B--23--:R-:W2:Y:S01]  /*0ea0*/  LDCU UR9, c[0x0][0x36c] ;  /* 0x00006d80ff0977ac */ /* 0x00cea20008000800 */
[----:B------:R-:W-:Y:S01]  /*0eb0*/  NOP ;  /* 0x0000000000007918 */ /* 0x000fe20000000000 */
[----:B------:R-:W-:Y:S01]  /*0ec0*/  LOP3.LUT R10, R110, 0x1f, RZ, 0xc0, !PT ;  /* 0x0000001f6e0a7812 */ /* 0x000fe200078ec0ff */
[----:B------:R-:W-:Y:S01]  /*0ed0*/  UMOV UR10, 0x20 ;  /* 0x00000020000a7882 */ /* 0x000fe20000000000 */
[----:B------:R-:W-:Y:S01]  /*0ee0*/  @!UP1 UMOV UR8, 0x400 ;  /* 0x0000040000089882 */ /* 0x000fe20000000000 */
[----:B------:R-:W-:-:S04]  /*0ef0*/  @!UP1 UIADD3 UR10, UPT, UPT, -UR10, 0x100000, URZ ;  /* 0x001000000a0a9890 */ /* 0x000fc8000fffe1ff */
[----:B------:R-:W-:Y:S02]  /*0f00*/  @!UP1 USHF.L.U32 UR11, UR10, 0xb, URZ ;  /* 0x0000000b0a0b9899 */ /* 0x000fe400080006ff */
[----:B------:R-:W-:Y:S02]  /*0f10*/  @!UP1 USHF.L.U32 UR10, UR10, 0x1, URZ ;  /* 0x000000010a0a9899 */ /* 0x000fe400080006ff */
[----:B------:R-:W-:Y:S01]  /*0f20*/  @!UP1 ULEA UR8, UR6, UR8, 0x18 ;  /* 0x0000000806089291 */ /* 0x000fe2000f8ec0ff */
[----:B------:R-:W-:Y:S01]  /*0f30*/  VOTEU.ALL UP1, P0 ;  /* 0x0000000000ff7886 */ /* 0x000fe20000020000 */
[----:B------:R-:W-:Y:S01]  /*0f40*/  UISETP.NE.AND UP4, UPT, UR12, URZ, UPT ;  /* 0x000000ff0c00728c */ /* 0x000fe2000bf85270 */
[----:B------:R-:W3:Y:S09]  /*0f50*/  FENCE.VIEW.ASYNC.S ;  /* 0x00000000000073c6 */ /* 0x000ef20000000000 */
[----:B---3--:R3:W4:Y:S01]  /*0f60*/  @!UP1 SYNCS.EXCH.64 URZ, [UR8+0x1d0], UR10 ;  /* 0x0001d00a08ff95b2 */ /* 0x0087220008000100 */
[----:B--2---:R-:W-:-:S09]  /*0f70*/  UISETP.EQ.U32.AND UP1, UPT, UR9, 0x1, UPT ;  /* 0x000000010900788c */ /* 0x004fd2000bf22070 */
[----:B------:R-:W-:Y:S05]  /*0f80*/  BRA.U !UP1, `(.L_x_16) ;  /* 0x0000000109087547 */ /* 0x000fea000b800000 */
[----:B-1--4-:R-:W-:Y:S01]  /*0f90*/  UCGABAR_ARV ;  /* 0x00000000000079c7 */ /* 0x012fe20008000000 */
[----:B------:R-:W-:Y:S05]  /*0fa0*/  BRA `(.L_x_17) ;  /* 0x0000000000047947 */ /* 0x000fea0003800000 */
.L_x_16:
[----:B-1--4-:R-:W-:Y:S01]  /*0fb0*/  NOP ;  /* 0x0000000000007918 */ /* 0x012fe20000000000 */
.L_x_17:
[----:B------:R-:W1:Y:S01]  /*0fc0*/  S2R R18, SR_CTAID.Y ;  /* 0x0000000000127919 */ /* 0x000e620000002600 */
[----:B------:R-:W-:-:S05]  /*0fd0*/  CS2R.32 R78, SR_CgaSize ;  /* 0x00000000004e7805 */ /* 0x000fca0000008a00 */
[----:B------:R-:W-:-:S05]  /*0fe0*/  IMAD R78, R78, -0xa0, RZ ;  /* 0xffffff604e4e7824 */ /* 0x000fca00078e02ff */
[----:B---3--:R-:W-:-:S14]  /*0ff0*/  R2UR UR8, R78 ;  /* 0x000000004e0872ca */ /* 0x008fdc00000e0000 */
[----:B------:R-:W2:Y:S01]  /*1000*/  LDCU UR8, c[0x0][UR8+0x2b4] ;  /* 0x00005680080877ac */ /* 0x000ea20008000800 */
[----:B------:R-:W-:-:S05]  /*1010*/  CS2R.32 R0, SR_CgaSize ;  /* 0x0000000000007805 */ /* 0x000fca0000008a00 */
[----:B------:R-:W-:-:S06]  /*1020*/  IMAD R0, R0, -0xa0, RZ ;  /* 0xffffff6000007824 */ /* 0x000fcc00078e02ff */
[----:B------:R-:W3:Y:S01]  /*1030*/  LDC R0, c[0x0][R0+0x2a4] ;  /* 0x0000a90000007b82 */ /* 0x000ee20000000800 */
[----:B------:R-:W-:Y:S01]  /*1040*/  PRMT R8, RZ, 0x7610, R8 ;  /* 0x00007610ff087816 */ /* 0x000fe20000000008 */
[----:B------:R-:W4:Y:S01]  /*1050*/  S2R R11, SR_CTAID.X ;  /* 0x00000000000b7919 */ /* 0x000f220000002500 */
[----:B------:R-:W-:-:S05]  /*1060*/  CS2R.32 R78, SR_CgaSize ;  /* 0x00000000004e7805 */ /* 0x000fca0000008a00 */
[----:B------:R-:W-:-:S05]  /*1070*/  IMAD R78, R78, -0xa0, RZ ;  /* 0xffffff604e4e7824 */ /* 0x000fca00078e02ff */
[----:B------:R-:W-:-:S14]  /*1080*/  R2UR UR9, R78 ;  /* 0x000000004e0972ca */ /* 0x000fdc00000e0000 */
[----:B------:R-:W3:Y:S01]  /*1090*/  LDCU UR9, c[0x0][UR9+0x2b0] ;  /* 0x00005600090977ac */ /* 0x000ee20008000800 */
[----:B------:R-:W-:Y:S01]  /*10a0*/  UISETP.NE.AND UP2, UPT, UR12, 0x2, UPT ;  /* 0x000000020c00788c */ /* 0x000fe2000bf45270 */
[----:B------:R-:W2:Y:S01]  /*10b0*/  LDC R9, c[0x0][0xb24] ;  /* 0x0002c900ff097b82 */ /* 0x000ea20000000800 */
[----:B------:R-:W-:-:S05]  /*10c0*/  CS2R.32 R2, SR_CgaSize ;  /* 0x0000000000027805 */ /* 0x000fca0000008a00 */
[----:B------:R-:W-:-:S06]  /*10d0*/  IMAD R2, R2, -0xa0, RZ ;  /* 0xffffff6002027824 */ /* 0x000fcc00078e02ff */
[----:B------:R-:W3:Y:S08]  /*10e0*/  LDC R2, c[0x0][R2+0x2a0] ;  /* 0x0000a80002027b82 */ /* 0x000ef00000000800 */
[----:B------:R-:W3:Y:S01]  /*10f0*/  LDC R34, c[0x0][0xb24] ;  /* 0x0002c900ff227b82 */ /* 0x000ee20000000800 */
[----:B-1----:R-:W-:-:S07]  /*1100*/  I2FP.F32.U32 R3, R18 ;  /* 0x0000001200037245 */ /* 0x002fce0000201000 */
[----:B------:R-:W1:Y:S01]  /*1110*/  S2UR UR36, SR_CTAID.Z ;  /* 0x00000000002479c3 */ /* 0x000e620000002700 */
[----:B--2---:R-:W-:Y:S01]  /*1120*/  ISETP.GE.AND P0, PT, R9, 0x1, PT ;  /* 0x000000010900780c */ /* 0x004fe20003f06270 */
[----:B----4-:R-:W-:Y:S01]  /*1130*/  IMAD.MOV.U32 R19, RZ, RZ, R11 ;  /* 0x000000ffff137224 */ /* 0x010fe200078e000b */
[----:B------:R-:W-:Y:S01]  /*1140*/  I2FP.F32.U32 R4, R11 ;  /* 0x0000000b00047245 */ /* 0x000fe20000201000 */
[----:B------:R-:W-:Y:S01]  /*1150*/  FMUL R3, R3, UR8 ;  /* 0x0000000803037c20 */ /* 0x000fe20008400000 */
[----:B------:R-:W2:Y:S03]  /*1160*/  LDCU UR8, c[0x0][0xb30] ;  /* 0x00016600ff0877ac */ /* 0x000ea60008000800 */
[----:B---3--:R-:W-:Y:S01]  /*1170*/  FMUL R4, R4, UR9 ;  /* 0x0000000904047c20 */ /* 0x008fe20008400000 */
[----:B------:R-:W3:Y:S08]  /*1180*/  F2I.U32.TRUNC.NTZ R77, R3 ;  /* 0x00000003004d7305 */ /* 0x000ef0000020f000 */
[----:B------:R-:W4:Y:S01]  /*1190*/  F2I.U32.TRUNC.NTZ R78, R4 ;  /* 0x00000004004e7305 */ /* 0x000f22000020f000 */
[----:B--2---:R-:W-:Y:S01]  /*11a0*/  UISETP.NE.AND UP3, UPT, UR8, 0x1, UPT ;  /* 0x000000010800788c */ /* 0x004fe2000bf65270 */
[----:B---3--:R-:W-:-:S05]  /*11b0*/  IADD3 R77, PT, PT, -R77, RZ, RZ ;  /* 0x000000ff4d4d7210 */ /* 0x008fca0007ffe1ff */
[----:B------:R-:W-:Y:S01]  /*11c0*/  IMAD R77, R0, R77, R18 ;  /* 0x0000004d004d7224 */ /* 0x000fe200078e0212 */
[----:B------:R-:W-:Y:S01]  /*11d0*/  PRMT R0, RZ, 0x7610, R0 ;  /* 0x00007610ff007816 */ /* 0x000fe20000000000 */
[----:B----4-:R-:W-:-:S04]  /*11e0*/  IMAD.MOV R78, RZ, RZ, -R78 ;  /* 0x000000ffff4e7224 */ /* 0x010fc800078e0a4e */
[----:B------:R-:W-:Y:S01]  /*11f0*/  IMAD R78, R2, R78, R11 ;  /* 0x0000004e024e7224 */ /* 0x000fe200078e020b */
[----:B-1----:R-:W-:Y:S06]  /*1200*/  BRA.U UP4, `(.L_x_18) ;  /* 0x0000000104247547 */ /* 0x002fec000b800000 */
[----:B------:R-:W-:Y:S01]  /*1210*/  ISETP.NE.AND P1, PT, R77, RZ, PT ;  /* 0x000000ff4d00720c */ /* 0x000fe20003f25270 */
[----:B------:R-:W-:Y:S01]  /*1220*/  IMAD.MOV.U32 R0, RZ, RZ, 0x3 ;  /* 0x00000003ff007424 */ /* 0x000fe200078e00ff */
[C---:B------:R-:W-:Y:S02]  /*1230*/  LOP3.LUT R3, R78.reuse, 0xfffffffe, RZ, 0xc0, !PT ;  /* 0xfffffffe4e037812 */ /* 0x040fe400078ec0ff */
[----:B------:R-:W-:Y:S02]  /*1240*/  ISETP.LT.U32.OR P1, PT, R78, 0x2, !P1 ;  /* 0x000000024e00780c */ /* 0x000fe40004f21470 */
[----:B------:R-:W-:Y:S02]  /*1250*/  SHF.L.U32 R0, R0, R3, RZ ;  /* 0x0000000300007219 */ /* 0x000fe400000006ff */
[----:B------:R-:W-:Y:S02]  /*1260*/  SEL R5, RZ, 0x1, !P1 ;  /* 0x00000001ff057807 */ /* 0x000fe40004800000 */
[----:B------:R-:W-:-:S05]  /*1270*/  SEL R2, RZ, 0x2, !P1 ;  /* 0x00000002ff027807 */ /* 0x000fca0004800000 */
[----:B------:R-:W-:-:S05]  /*1280*/  IMAD.IADD R2, R5, 0x1, R2 ;  /* 0x0000000105027824 */ /* 0x000fca00078e0202 */
[----:B------:R-:W-:Y:S02]  /*1290*/  PRMT R8, R2, 0x7610, R8 ;  /* 0x0000761002087816 */ /* 0x000fe40000000008 */
.L_x_18:
[----:B------:R-:W-:Y:S05]  /*12a0*/  @!P0 BRA `(.L_x_19) ;  /* 0x0000000000b88947 */ /* 0x000fea0003800000 */
[----:B------:R-:W1:Y:S01]  /*12b0*/  LDC.64 R4, c[0x0][0xb18] ;  /* 0x0002c600ff047b82 */ /* 0x000e620000000a00 */
[----:B------:R-:W-:-:S07]  /*12c0*/  ISETP.NE.AND P0, PT, R9, 0x1, PT ;  /* 0x000000010900780c */ /* 0x000fce0003f05270 */
[----:B------:R-:W2:Y:S08]  /*12d0*/  LDC R14, c[0x0][0xb0c] ;  /* 0x0002c300ff0e7b82 */ /* 0x000eb00000000800 */
[----:B------:R-:W3:Y:S08]  /*12e0*/  LDC R13, c[0x0][0x370] ;  /* 0x0000dc00ff0d7b82 */ /* 0x000ef00000000800 */
[----:B------:R-:W4:Y:S01]  /*12f0*/  LDC R16, c[0x0][0x374] ;  /* 0x0000dd00ff107b82 */ /* 0x000f220000000800 */
[----:B-1----:R-:W-:-:S07]  /*1300*/  ISETP.NE.AND P1, PT, R4, 0x1, PT ;  /* 0x000000010400780c */ /* 0x002fce0003f25270 */
[----:B------:R-:W3:Y:S01]  /*1310*/  LDC.64 R6, c[0x0][0xb10] ;  /* 0x0002c400ff067b82 */ /* 0x000ee20000000a00 */
[----:B--2---:R-:W-:-:S07]  /*1320*/  ISETP.NE.AND P2, PT, R14, 0x1, PT ;  /* 0x000000010e00780c */ /* 0x004fce0003f45270 */
[----:B------:R-:W1:Y:S08]  /*1330*/  LDC R12, c[0x0][0xb20] ;  /* 0x0002c800ff0c7b82 */ /* 0x000e700000000800 */
[----:B------:R-:W2:Y:S01]  /*1340*/  LDC.64 R2, c[0x0][0xb28] ;  /* 0x0002ca00ff027b82 */ /* 0x000ea20000000a00 */
[----:B----4-:R-:W-:-:S04]  /*1350*/  IMAD.HI.U32 R15, R16, R5, RZ ;  /* 0x00000005100f7227 */ /* 0x010fc800078e00ff */
[----:B------:R-:W-:-:S04]  /*1360*/  IMAD.HI.U32 R5, R18, R5, RZ ;  /* 0x0000000512057227 */ /* 0x000fc800078e00ff */
[----:B---3--:R-:W-:-:S04]  /*1370*/  IMAD.HI.U32 R20, R13, R6, RZ ;  /* 0x000000060d147227 */ /* 0x008fc800078e00ff */
[C---:B------:R-:W-:Y:S01]  /*1380*/  IMAD.HI.U32 R22, R11.reuse, R6, RZ ;  /* 0x000000060b167227 */ /* 0x040fe200078e00ff */
[-C--:B------:R-:W-:Y:S02]  /*1390*/  @P2 SHF.R.U32.HI R13, RZ, R7.reuse, R20 ;  /* 0x00000007ff0d2219 */ /* 0x080fe40000011614 */
[-C--:B-1----:R-:W-:Y:S02]  /*13a0*/  @P1 SHF.R.U32.HI R16, RZ, R12.reuse, R15 ;  /* 0x0000000cff101219 */ /* 0x082fe4000001160f */
[----:B------:R-:W-:Y:S02]  /*13b0*/  SHF.R.U32.HI R5, RZ, R12, R5 ;  /* 0x0000000cff057219 */ /* 0x000fe40000011605 */
[----:B------:R-:W-:Y:S02]  /*13c0*/  SHF.R.U32.HI R22, RZ, R7, R22 ;  /* 0x00000007ff167219 */ /* 0x000fe40000011616 */
[----:B------:R-:W-:Y:S01]  /*13d0*/  SEL R5, R18, R5, !P1 ;  /* 0x0000000512057207 */ /* 0x000fe20004800000 */
[----:B--2---:R-:W-:Y:S01]  /*13e0*/  IMAD.HI.U32 R20, R16, R2, RZ ;  /* 0x0000000210147227 */ /* 0x004fe200078e00ff */
[----:B------:R-:W-:-:S02]  /*13f0*/  SEL R19, R11, R22, !P2 ;  /* 0x000000160b137207 */ /* 0x000fc40005000000 */
[----:B------:R-:W-:Y:S01]  /*1400*/  IADD3 R7, PT, PT, -R5, RZ, RZ ;  /* 0x000000ff05077210 */ /* 0x000fe20007ffe1ff */
[----:B------:R-:W-:Y:S01]  /*1410*/  IMAD.HI.U32 R6, R13, R2, RZ ;  /* 0x000000020d067227 */ /* 0x000fe200078e00ff */
[----:B------:R-:W-:-:S03]  /*1420*/  @P0 SHF.R.U32.HI R16, RZ, R3, R20 ;  /* 0x00000003ff100219 */ /* 0x000fc60000011614 */
[----:B------:R-:W-:Y:S01]  /*1430*/  IMAD R7, R4, R7, R18 ;  /* 0x0000000704077224 */ /* 0x000fe200078e0212 */
[----:B------:R-:W-:Y:S01]  /*1440*/  @P0 SHF.R.U32.HI R13, RZ, R3, R6 ;  /* 0x00000003ff0d0219 */ /* 0x000fe20000011606 */
[----:B------:R-:W-:-:S04]  /*1450*/  IMAD R16, R16, R9, RZ ;  /* 0x0000000910107224 */ /* 0x000fc800078e02ff */
[----:B------:R-:W-:Y:S01]  /*1460*/  IMAD R6, R13, R9, RZ ;  /* 0x000000090d067224 */ /* 0x000fe200078e02ff */
[----:B------:R-:W-:-:S04]  /*1470*/  ISETP.GE.AND P1, PT, R5, R16, PT ;  /* 0x000000100500720c */ /* 0x000fc80003f26270 */
[----:B------:R-:W-:Y:S01]  /*1480*/  ISETP.GE.OR P1, PT, R19, R6, P1 ;  /* 0x000000061300720c */ /* 0x000fe20000f26670 */
[----:B------:R-:W-:-:S05]  /*1490*/  IMAD.HI.U32 R6, R5, R2, RZ ;  /* 0x0000000205067227 */ /* 0x000fca00078e00ff */
[----:B------:R-:W-:-:S04]  /*14a0*/  SHF.R.U32.HI R6, RZ, R3, R6 ;  /* 0x00000003ff067219 */ /* 0x000fc80000011606 */
[----:B------:R-:W-:-:S03]  /*14b0*/  SEL R6, R5, R6, !P0 ;  /* 0x0000000605067207 */ /* 0x000fc60004000000 */
[----:B------:R-:W-:Y:S01]  /*14c0*/  @!P1 IMAD.HI.U32 R12, R19, R2, RZ ;  /* 0x00000002130c9227 */ /* 0x000fe200078e00ff */
[----:B------:R-:W-:-:S04]  /*14d0*/  IADD3 R2, PT, PT, -R6, RZ, RZ ;  /* 0x000000ff06027210 */ /* 0x000fc80007ffe1ff */
[----:B------:R-:W-:Y:S01]  /*14e0*/  @!P1 SHF.R.U32.HI R12, RZ, R3, R12 ;  /* 0x00000003ff0c9219 */ /* 0x000fe2000001160c */
[----:B------:R-:W-:-:S03]  /*14f0*/  IMAD R2, R9, R2, R5 ;  /* 0x0000000209027224 */ /* 0x000fc600078e0205 */
[----:B------:R-:W-:-:S05]  /*1500*/  @!P1 SEL R3, R19, R12, !P0 ;  /* 0x0000000c13039207 */ /* 0x000fca0004000000 */
[--C-:B------:R-:W-:Y:S02]  /*1510*/  @!P1 IMAD.IADD R6, R6, 0x1, -R3.reuse ;  /* 0x0000000106069824 */ /* 0x100fe400078e0a03 */
[----:B------:R-:W-:Y:S01]  /*1520*/  @!P1 IMAD R3, R2, R13, R3 ;  /* 0x0000000d02039224 */ /* 0x000fe200078e0203 */
[----:B------:R-:W-:Y:S01]  /*1530*/  IADD3 R2, PT, PT, -R19, RZ, RZ ;  /* 0x000000ff13027210 */ /* 0x000fe20007ffe1ff */
[----:B------:R-:W-:Y:S02]  /*1540*/  @!P1 IMAD R5, R6, R9, R19 ;  /* 0x0000000906059224 */ /* 0x000fe400078e0213 */
[----:B------:R-:W-:Y:S02]  /*1550*/  @!P1 IMAD.MOV.U32 R19, RZ, RZ, R3 ;  /* 0x000000ffff139224 */ /* 0x000fe400078e0003 */
[----:B------:R-:W-:Y:S02]  /*1560*/  IMAD R2, R14, R2, R11 ;  /* 0x000000020e027224 */ /* 0x000fe400078e020b */
[----:B------:R-:W-:-:S02]  /*1570*/  IMAD R18, R5, R4, R7 ;  /* 0x0000000405127224 */ /* 0x000fc400078e0207 */
[----:B------:R-:W-:Y:S02]  /*1580*/  IMAD R19, R19, R14, R2 ;  /* 0x0000000e13137224 */ /* 0x000fe400078e0202 */
.L_x_19:
[----:B------:R-:W-:Y:S05]  /*1590*/  BRA.U UP3, `(.L_x_20) ;  /* 0x0000000103407547 */ /* 0x000fea000b800000 */
[----:B------:R-:W1:Y:S08]  /*15a0*/  LDC.64 R4, c[0x0][0xb10] ;  /* 0x0002c400ff047b82 */ /* 0x000e700000000a00 */
[----:B------:R-:W2:Y:S08]  /*15b0*/  LDC.64 R2, c[0x0][0xb18] ;  /* 0x0002c600ff027b82 */ /* 0x000eb00000000a00 */
[----:B------:R-:W3:Y:S08]  /*15c0*/  LDC R6, c[0x0][0xb20] ;  /* 0x0002c800ff067b82 */ /* 0x000ef00000000800 */
[----:B------:R-:W4:Y:S01]  /*15d0*/  LDC R12, c[0x0][0xb0c] ;  /* 0x0002c300ff0c7b82 */ /* 0x000f220000000800 */
[----:B-1----:R-:W-:-:S05]  /*15e0*/  IMAD.HI.U32 R4, R19, R4, RZ ;  /* 0x0000000413047227 */ /* 0x002fca00078e00ff */
[----:B------:R-:W-:Y:S01]  /*15f0*/  SHF.R.U32.HI R4, RZ, R5, R4 ;  /* 0x00000005ff047219 */ /* 0x000fe20000011604 */
[----:B--2---:R-:W-:Y:S01]  /*1600*/  IMAD.HI.U32 R3, R18, R3, RZ ;  /* 0x0000000312037227 */ /* 0x004fe200078e00ff */
[----:B------:R-:W-:-:S04]  /*1610*/  ISETP.NE.AND P0, PT, R2, 0x1, PT ;  /* 0x000000010200780c */ /* 0x000fc80003f05270 */
[----:B---3--:R-:W-:-:S04]  /*1620*/  SHF.R.U32.HI R3, RZ, R6, R3 ;  /* 0x00000006ff037219 */ /* 0x008fc80000011603 */
[----:B------:R-:W-:Y:S02]  /*1630*/  SEL R3, R18, R3, !P0 ;  /* 0x0000000312037207 */ /* 0x000fe40004000000 */
[----:B----4-:R-:W-:-:S04]  /*1640*/  ISETP.NE.AND P1, PT, R12, 0x1, PT ;  /* 0x000000010c00780c */ /* 0x010fc80003f25270 */
[----:B------:R-:W-:-:S05]  /*1650*/  SEL R6, R19, R4, !P1 ;  /* 0x0000000413067207 */ /* 0x000fca0004800000 */
[----:B------:R-:W-:Y:S02]  /*1660*/  IMAD.IADD R4, R3, 0x1, -R6 ;  /* 0x0000000103047824 */ /* 0x000fe400078e0a06 */
[----:B------:R-:W-:Y:S02]  /*1670*/  IMAD.IADD R3, R6, 0x1, -R3 ;  /* 0x0000000106037824 */ /* 0x000fe400078e0a03 */
[----:B------:R-:W-:Y:S02]  /*1680*/  IMAD R19, R4, R12, R19 ;  /* 0x0000000c04137224 */ /* 0x000fe400078e0213 */
[----:B------:R-:W-:Y:S02]  /*1690*/  IMAD R18, R3, R2, R18 ;  /* 0x0000000203127224 */ /* 0x000fe400078e0212 */
.L_x_20:
[----:B------:R-:W-:Y:S05]  /*16a0*/  BRA.U !UP1, `(.L_x_21) ;  /* 0x00000001090c7547 */ /* 0x000fea000b800000 */
[----:B------:R-:W-:Y:S01]  /*16b0*/  UCGABAR_WAIT ;  /* 0x0000000000007dc7 */ /* 0x000fe20008000000 */
[----:B------:R-:W-:Y:S01]  /*16c0*/  CCTL.IVALL ;  /* 0x00000000ff00798f */ /* 0x000fe20002000000 */
[----:B------:R-:W-:Y:S05]  /*16d0*/  BRA `(.L_x_22) ;  /* 0x0000000000047947 */ /* 0x000fea0003800000 */
.L_x_21:
[----:B------:R-:W-:Y:S06]  /*16e0*/  BAR.SYNC.DEFER_BLOCKING 0x0 ;  /* 0x0000000000007b1d */ /* 0x000fec0000010000 */
.L_x_22:
[----:B------:R-:W-:Y:S05]  /*16f0*/  BRA.U UP2, `(.L_x_23) ;  /* 0x0000001902847547 */ /* 0x000fea000b800000 */
[----:B------:R-:W1:Y:S01]  /*1700*/  LDCU UR4, c[0x0][0x38c] ;  /* 0x00007180ff0477ac */ /* 0x000e620008000800 */
[----:B------:R-:W2:Y:S01]  /*1710*/  LDC R9, c[0x0][0x370] ;  /* 0x0000dc00ff097b82 */ /* 0x000ea20000000800 */
[C---:B------:R-:W-:Y:S02]  /*1720*/  IMAD.SHL.U32 R17, R11.reuse, 0x20, RZ ;  /* 0x000000200b117824 */ /* 0x040fe400078e00ff */
[----:B------:R-:W-:Y:S01]  /*1730*/  HFMA2 R15, -RZ, RZ, 0, 5.9604644775390625e-08 ;  /* 0x00000001ff0f7431 */ /* 0x000fe200000001ff */
[----:B------:R-:W-:Y:S01]  /*1740*/  UISETP.NE.AND UP1, UPT, UR12, URZ, UPT ;  /* 0x000000ff0c00728c */ /* 0x000fe2000bf25270 */
[----:B------:R-:W-:Y:S01]  /*1750*/  ISETP.NE.AND P4, PT, R10, RZ, P5 ;  /* 0x000000ff0a00720c */ /* 0x000fe20002f85270 */
[----:B------:R-:W-:Y:S01]  /*1760*/  IMAD.SHL.U32 R16, R11, 0x40, RZ ;  /* 0x000000400b107824 */ /* 0x000fe200078e00ff */
[----:B------:R-:W-:Y:S01]  /*1770*/  CS2R R12, SRZ ;  /* 0x00000000000c7805 */ /* 0x000fe2000001ff00 */
[----:B------:R-:W-:Y:S01]  /*1780*/  IMAD.MOV.U32 R14, RZ, RZ, RZ ;  /* 0x000000ffff0e7224 */ /* 0x000fe200078e00ff */
[----:B------:R-:W3:Y:S01]  /*1790*/  LDC R0, c[0x0][0x374] ;  /* 0x0000dd00ff007b82 */ /* 0x000ee20000000800 */
[----:B------:R-:W-:Y:S01]  /*17a0*/  MOV R10, 0x1 ;  /* 0x00000001000a7802 */ /* 0x000fe20000000f00 */
[----:B------:R-:W4:Y:S01]  /*17b0*/  LDCU.64 UR14, c[0x0][0x348] ;  /* 0x00006900ff0e77ac */ /* 0x000f220008000a00 */
[----:B------:R-:W-:Y:S01]  /*17c0*/  LOP3.LUT R17, R17, 0x20, RZ, 0xc0, !PT ;  /* 0x0000002011117812 */ /* 0x000fe200078ec0ff */
[----:B------:R-:W-:Y:S01]  /*17d0*/  USEL UR23, UR7, 0x2, UP1 ;  /* 0x0000000207177887 */ /* 0x000fe20008800000 */
[----:B------:R-:W-:Y:S01]  /*17e0*/  UMOV UR24, URZ ;  /* 0x000000ff00187c82 */ /* 0x000fe20008000000 */
[----:B-1----:R-:W-:-:S04]  /*17f0*/  UIADD3 UR5, UPT, UPT, UR4, 0x3f, URZ ;  /* 0x0000003f04057890 */ /* 0x002fc8000fffe0ff */
[----:B------:R-:W-:-:S04]  /*1800*/  USHF.R.S32.HI UR13, URZ, 0x1f, UR5 ;  /* 0x0000001fff0d7899 */ /* 0x000fc80008011405 */
[----:B------:R-:W-:Y:S02]  /*1810*/  ULEA.HI UR13, UR13, UR5, URZ, 0x6 ;  /* 0x000000050d0d7291 */ /* 0x000fe4000f8f30ff */
[----:B------:R-:W-:Y:S02]  /*1820*/  UIADD3 UR5, UPT, UPT, UR4, -0x1, URZ ;  /* 0xffffffff04057890 */ /* 0x000fe4000fffe0ff */
[----:B------:R-:W-:Y:S02]  /*1830*/  USHF.R.S32.HI UR13, URZ, 0x6, UR13 ;  /* 0x00000006ff0d7899 */ /* 0x000fe4000801140d */
[----:B------:R-:W-:Y:S02]  /*1840*/  UISETP.GE.U32.AND UP2, UPT, UR5, -0x7f, UPT ;  /* 0xffffff810500788c */ /* 0x000fe4000bf46070 */
[----:B------:R-:W-:Y:S02]  /*1850*/  UISETP.LT.U32.AND UP0, UPT, UR13, 0x11, UPT ;  /* 0x000000110d00788c */ /* 0x000fe4000bf01070 */
[----:B------:R-:W-:-:S02]  /*1860*/  UIADD3 UR4, UPT, UPT, UR4, 0x7e, URZ ;  /* 0x0000007e04047890 */ /* 0x000fc4000fffe0ff */
[----:B------:R-:W-:-:S04]  /*1870*/  USEL UR5, UR13, 0x11, UP0 ;  /* 0x000000110d057887 */ /* 0x000fc80008000000 */
[----:B------:R-:W-:Y:S02]  /*1880*/  UIADD3 UR22, UPT, UPT, UR5, -0x1, URZ ;  /* 0xffffffff05167890 */ /* 0x000fe4000fffe0ff */
[----:B------:R-:W-:Y:S02]  /*1890*/  @UP2 UIADD3 UR22, UPT, UPT, UR5, URZ, URZ ;  /* 0x000000ff05162290 */ /* 0x000fe4000fffe0ff */
[----:B------:R-:W-:Y:S02]  /*18a0*/  UIADD3 UR25, UPT, UPT, UR13, -UR5, URZ ;  /* 0x800000050d197290 */ /* 0x000fe4000fffe0ff */
[----:B------:R-:W-:Y:S02]  /*18b0*/  UIADD3 UR21, UPT, UPT, UR22, 0x1, URZ ;  /* 0x0000000116157890 */ /* 0x000fe4000fffe0ff */
[----:B--2-4-:R-:W-:-:S12]  /*18c0*/  UIADD3 UR22, UPT, UPT, -UR22, URZ, URZ ;  /* 0x000000ff16167290 */ /* 0x014fd8000fffe1ff */
.L_x_43:
[----:B------:R-:W-:Y:S01]  /*18d0*/  UISETP.NE.AND UP0, UPT, UR6, URZ, UPT ;  /* 0x000000ff0600728c */ /* 0x000fe2000bf05270 */
[----:B------:R-:W1:Y:S08]  /*18e0*/  S2UR UR6, SR_CgaCtaId ;  /* 0x00000000000679c3 */ /* 0x000e700000008800 */
[----:B------:R-:W-:Y:S05]  /*18f0*/  BRA.U UP0, `(.L_x_24) ;  /* 0x0000000100347547 */ /* 0x000fea000b800000 */
[----:B------:R-:W2:Y:S01]  /*1900*/  S2R R2, SR_CgaCtaId ;  /* 0x0000000000027919 */ /* 0x000ea20000008800 */
[----:B------:R-:W-:-:S04]  /*1910*/  MOV R3, 0x400 ;  /* 0x0000040000037802 */ /* 0x000fc80000000f00 */
[----:B--2---:R-:W-:Y:S02]  /*1920*/  LEA R3, R2, R3, 0x18 ;  /* 0x0000000302037211 */ /* 0x004fe400078ec0ff */
[----:B------:R-:W-:-:S03]  /*1930*/  SHF.L.U32 R2, R10, 0x1f, RZ ;  /* 0x0000001f0a027819 */ /* 0x000fc600000006ff */
[----:B------:R-:W-:-:S04]  /*1940*/  IMAD R3, R12, 0x8, R3 ;  /* 0x000000080c037824 */ /* 0x000fc800078e0203 */
[----:B------:R-:W2:Y:S02]  /*1950*/  SYNCS.PHASECHK.TRANS64.TRYWAIT P0, [R3+URZ+0x1c0], R2 ;  /* 0x0001c002030075a7 */ /* 0x000ea400080011ff */
[----:B--2---:R-:W-:Y:S05]  /*1960*/  @!P0 BRA `(.L_x_25) ;  /* 0x0000007800488947 */ /* 0x004fea0003800000 */
.L_x_193:
[----:B------:R-:W-:Y:S01]  /*1970*/  VIADD R12, R12, 0x1 ;  /* 0x000000010c0c7836 */ /* 0x000fe20000000000 */
[----:B------:R2:W-:Y:S04]  /*1980*/  SYNCS.ARRIVE.TRANS64.A1T0 RZ, [R3+URZ+0x1b0], RZ ;  /* 0x0001b0ff03ff79a7 */ /* 0x0005e800081000ff */
[----:B------:R-:W-:-:S04]  /*1990*/  ISETP.NE.AND P0, PT, R12, 0x2, PT ;  /* 0x000000020c00780c */ /* 0x000fc80003f05270 */
[----:B------:R-:W-:Y:S02]  /*19a0*/  SEL R12, R12, RZ, P0 ;  /* 0x000000ff0c0c7207 */ /* 0x000fe40000000000 */
[----:B--2---:R-:W-:-:S04]  /*19b0*/  SEL R3, RZ, 0x1, P0 ;  /* 0x00000001ff037807 */ /* 0x004fc80000000000 */
[----:B------:R-:W-:-:S07]  /*19c0*/  LOP3.LUT R10, R10, R3, RZ, 0x3c, !PT ;  /* 0x000000030a0a7212 */ /* 0x000fce00078e3cff */
.L_x_24:
[----:B------:R-:W-:Y:S01]  /*19d0*/  UMOV UR7, 0x400 ;  /* 0x0000040000077882 */ /* 0x000fe20000000000 */
[----:B------:R-:W-:Y:S01]  /*19e0*/  LEA.HI R3, R19, R19, RZ, 0x1 ;  /* 0x0000001313037211 */ /* 0x000fe200078f08ff */
[----:B-1----:R-:W-:Y:S01]  /*19f0*/  ULEA UR7, UR6, UR7, 0x18 ;  /* 0x0000000706077291 */ /* 0x002fe2000f8ec0ff */
[----:B------:R-:W-:Y:S01]  /*1a00*/  SHF.L.U32 R2, R15, 0x1f, RZ ;  /* 0x0000001f0f027819 */ /* 0x000fe200000006ff */
[----:B------:R-:W-:Y:S01]  /*1a10*/  UISETP.GE.U32.AND UP0, UPT, UR4, 0x7f, UPT ;  /* 0x0000007f0400788c */ /* 0x000fe2000bf06070 */
[----:B------:R-:W-:Y:S01]  /*1a20*/  R2UR UR35, R16 ;  /* 0x00000000102372ca */ /* 0x000fe200000e0000 */
[----:B------:R-:W-:Y:S01]  /*1a30*/  ULEA UR8, UR24, UR7, 0x3 ;  /* 0x0000000718087291 */ /* 0x000fe2000f8e18ff */
[----:B------:R-:W-:Y:S01]  /*1a40*/  IMAD.SHL.U32 R3, R3, 0x40, RZ ;  /* 0x0000004003037824 */ /* 0x000fe200078e00ff */
[----:B------:R-:W-:Y:S01]  /*1a50*/  R2UR UR11, R17 ;  /* 0x00000000110b72ca */ /* 0x000fe200000e0000 */
[----:B------:R-:W-:-:S03]  /*1a60*/  UMOV UR26, URZ ;  /* 0x000000ff001a7c82 */ /* 0x000fc60008000000 */
[----:B------:R-:W-:-:S03]  /*1a70*/  LOP3.LUT R3, R3, 0xffffff80, RZ, 0xc0, !PT ;  /* 0xffffff8003037812 */ /* 0x000fc600078ec0ff */
[----:B------:R1:W2:Y:S01]  /*1a80*/  SYNCS.PHASECHK.TRANS64.TRYWAIT P0, [UR8+0x88], R2 ;  /* 0x00008802ff0075a7 */ /* 0x0002a20008001108 */
[----:B------:R-:W-:Y:S02]  /*1a90*/  R2UR UR9, R3 ;  /* 0x00000000030972ca */ /* 0x000fe400000e0000 */
[----:B------:R-:W-:-:S11]  /*1aa0*/  R2UR UR8, R18 ;  /* 0x00000000120872ca */ /* 0x000fd600000e0000 */
[----:B------:R-:W-:Y:S02]  /*1ab0*/  ULOP3.LUT UR35, UR9, 0x40, UR35, 0xf8, !UPT ;  /* 0x0000004009237892 */ /* 0x000fe4000f8ef823 */
[----:B------:R-:W-:Y:S01]  /*1ac0*/  ULEA UR11, UR8, UR11, 0x6 ;  /* 0x0000000b080b7291 */ /* 0x000fe2000f8e30ff */
[----:B------:R-:W-:Y:S11]  /*1ad0*/  BRA.U !UP0, `(.L_x_26) ;  /* 0x0000000108c07547 */ /* 0x000ff6000b800000 */
[----:B------:R-:W-:Y:S01]  /*1ae0*/  UMOV UR16, UR22 ;  /* 0x0000001600107c82 */ /* 0x000fe20008000000 */
[----:B------:R-:W-:Y:S01]  /*1af0*/  UMOV UR17, UR24 ;  /* 0x0000001800117c82 */ /* 0x000fe20008000000 */
[----:B------:R-:W-:-:S05]  /*1b00*/  UMOV UR34, URZ ;  /* 0x000000ff00227c82 */ /* 0x000fca0008000000 */
.L_x_32:
[----:B------:R-:W-:Y:S01]  /*1b10*/  ULEA UR33, UR17, UR7, 0x3 ;  /* 0x0000000711217291 */ /* 0x000fe2000f8e18ff */
[----:B------:R-:W-:Y:S01]  /*1b20*/  @P5 MOV R3, 0x6000 ;  /* 0x0000600000035802 */ /* 0x000fe20000000f00 */
[----:B-12-4-:R-:W-:Y:S10]  /*1b30*/  @P0 BRA `(.L_x_27) ;  /* 0x00000000000c0947 */ /* 0x016ff40003800000 */
[----:B------:R-:W-:-:S04]  /*1b40*/  SHF.L.U32 R5, R15, 0x1f, RZ ;  /* 0x0000001f0f057819 */ /* 0x000fc800000006ff */
[----:B------:R-:W2:Y:S02]  /*1b50*/  SYNCS.PHASECHK.TRANS64.TRYWAIT P0, [UR33+0x88], R5 ;  /* 0x00008805ff0075a7 */ /* 0x000ea40008001121 */
[----:B--2---:R-:W-:Y:S05]  /*1b60*/  @!P0 BRA `(.L_x_28) ;  /* 0x0000007400dc8947 */ /* 0x004fea0003800000 */
.L_x_27:
[----:B------:R2:W-:Y:S01]  /*1b70*/  @P5 SYNCS.ARRIVE.TRANS64 RZ, [UR33], R3 ;  /* 0x00000003ffff59a7 */ /* 0x0005e20008000021 */
[----:B------:R-:W-:Y:S02]  /*1b80*/  ULOP3.LUT UR8, UR23, 0x2, URZ, 0xfc, !UPT ;  /* 0x0000000217087892 */ /* 0x000fe4000f8efcff */
[----:B------:R-:W-:Y:S02]  /*1b90*/  UIADD3 UR16, UPT, UPT, UR16, 0x1, URZ ;  /* 0x0000000110107890 */ /* 0x000fe4000fffe0ff */
[----:B------:R-:W-:Y:S02]  /*1ba0*/  UISETP.NE.AND UP0, UPT, UR8, 0x2, UPT ;  /* 0x000000020800788c */ /* 0x000fe4000bf05270 */
[----:B------:R-:W-:-:S07]  /*1bb0*/  UISETP.NE.AND UP2, UPT, UR16, 0x1, UPT ;  /* 0x000000011000788c */ /* 0x000fce000bf45270 */
[----:B------:R-:W-:Y:S05]  /*1bc0*/  BRA.U UP0, `(.L_x_29) ;  /* 0x0000000100047547 */ /* 0x000fea000b800000 */
[----:B------:R-:W-:Y:S05]  /*1bd0*/  BPT.TRAP 0x1 ;  /* 0x000000040000795c */ /* 0x000fea0000300000 */
.L_x_29:
[----:B------:R-:W-:Y:S04]  /*1be0*/  BSSY.RECONVERGENT B0, `(.L_x_30) ;  /* 0x0000003000007945 */ /* 0x000fe80003800200 */
[----:B------:R-:W-:Y:S05]  /*1bf0*/  @!P4 BRA `(.L_x_31) ;  /* 0x000000000004c947 */ /* 0x000fea0003800000 */
[----:B------:R-:W-:Y:S05]  /*1c00*/  BPT.TRAP 0x1 ;  /* 0x000000040000795c */ /* 0x000fea0000300000 */
.L_x_31:
[----:B------:R-:W-:Y:S05]  /*1c10*/  BSYNC.RECONVERGENT B0 ;  /* 0x0000000000007941 */ /* 0x000fea0003800200 */
.L_x_30:
[----:B------:R-:W-:Y:S02]  /*1c20*/  UIADD3 UR24, UPT, UPT, UR17, 0x1, URZ ;  /* 0x0000000111187890 */ /* 0x000fe4000fffe0ff */
[----:B------:R-:W-:Y:S02]  /*1c30*/  ULEA UR32, UR17, UR7, 0xd ;  /* 0x0000000711207291 */ /* 0x000fe4000f8e68ff */
[----:B------:R-:W-:Y:S02]  /*1c40*/  UISETP.NE.AND UP0, UPT, UR24, 0x11, UPT ;  /* 0x000000111800788c */ /* 0x000fe4000bf05270 */
[----:B------:R-:W-:Y:S02]  /*1c50*/  UIADD3 UR30, UP1, UPT, UR14, 0x80, URZ ;  /* 0x000000800e1e7890 */ /* 0x000fe4000ff3e0ff */
[----:B------:R-:W-:Y:S02]  /*1c60*/  USEL UR9, URZ, 0x1, UP0 ;  /* 0x00000001ff097887 */ /* 0x000fe40008000000 */
[----:B------:R-:W-:-:S02]  /*1c70*/  USEL UR24, UR24, URZ, UP0 ;  /* 0x000000ff18187287 */ /* 0x000fc40008000000 */
[----:B------:R-:W-:Y:S02]  /*1c80*/  UIADD3 UR28, UP0, UPT, UR14, 0x180, URZ ;  /* 0x000001800e1c7890 */ /* 0x000fe4000ff1e0ff */
[----:B------:R-:W-:Y:S01]  /*1c90*/  ULEA UR8, UR24, UR7, 0x3 ;  /* 0x0000000718087291 */ /* 0x000fe2000f8e18ff */
[----:B------:R-:W-:Y:S01]  /*1ca0*/  LOP3.LUT R15, R15, UR9, RZ, 0x3c, !PT ;  /* 0x000000090f0f7c12 */ /* 0x000fe2000f8e3cff */
[----:B------:R-:W-:Y:S02]  /*1cb0*/  ULOP3.LUT UR33, UR33, 0xfefffff8, URZ, 0xc0, !UPT ;  /* 0xfefffff821217892 */ /* 0x000fe4000f8ec0ff */
[----:B------:R-:W-:Y:S01]  /*1cc0*/  UIADD3.X UR31, UPT, UPT, URZ, UR15, URZ, UP1, !UPT ;  /* 0x0000000fff1f7290 */ /* 0x000fe20008ffe4ff */
[----:B-1----:R-:W-:Y:S01]  /*1cd0*/  SHF.L.U32 R2, R15, 0x1f, RZ ;  /* 0x0000001f0f027819 */ /* 0x002fe200000006ff */
[----:B------:R-:W-:Y:S02]  /*1ce0*/  UIADD3 UR32, UPT, UPT, UR32, 0x3400, URZ ;  /* 0x0000340020207890 */ /* 0x000fe4000fffe0ff */
[----:B------:R-:W-:Y:S01]  /*1cf0*/  UIADD3.X UR29, UPT, UPT, URZ, UR15, URZ, UP0, !UPT ;  /* 0x0000000fff1d7290 */ /* 0x000fe200087fe4ff */
[----:B------:R4:W1:Y:S01]  /*1d00*/  SYNCS.PHASECHK.TRANS64.TRYWAIT P0, [UR8+0x88], R2 ;  /* 0x00008802ff0075a7 */ /* 0x0008620008001108 */
[----:B------:R-:W-:Y:S01]  /*1d10*/  ULEA UR8, UR17, UR7, 0xc ;  /* 0x0000000711087291 */ /* 0x000fe2000f8e60ff */
[----:B------:R-:W-:Y:S01]  /*1d20*/  UMOV UR18, 0x0 ;  /* 0x0000000000127882 */ /* 0x000fe20000000000 */
[----:B------:R-:W-:-:S02]  /*1d30*/  UMOV UR19, 0x10000000 ;  /* 0x1000000000137882 */ /* 0x000fc40000000000 */
[----:B------:R-:W-:Y:S01]  /*1d40*/  UIADD3 UR8, UPT, UPT, UR8, 0x25400, URZ ;  /* 0x0002540008087890 */ /* 0x000fe2000fffe0ff */
[----:B------:R2:W-:Y:S01]  /*1d50*/  UTMALDG.3D.2CTA [UR32], [UR30], desc[UR18] ;  /* 0x000012201e0075b4 */ /* 0x0005e20008211000 */
[----:B------:R-:W-:Y:S01]  /*1d60*/  UMOV UR10, UR34 ;  /* 0x00000022000a7c82 */ /* 0x000fe20008000000 */
[----:B------:R-:W-:Y:S01]  /*1d70*/  UMOV UR12, UR36 ;  /* 0x00000024000c7c82 */ /* 0x000fe20008000000 */
[----:B------:R-:W-:Y:S01]  /*1d80*/  UMOV UR9, UR33 ;  /* 0x0000002100097c82 */ /* 0x000fe20008000000 */
[----:B------:R-:W-:Y:S01]  /*1d90*/  UMOV UR26, UR21 ;  /* 0x00000015001a7c82 */ /* 0x000fe20008000000 */
[----:B------:R-:W-:-:S03]  /*1da0*/  UMOV UR17, UR24 ;  /* 0x0000001800117c82 */ /* 0x000fc60008000000 */
[----:B------:R4:W-:Y:S01]  /*1db0*/  UTMALDG.3D.2CTA [UR8], [UR28], desc[UR18] ;  /* 0x000012081c0075b4 */ /* 0x0009e20008211000 */
[----:B--2---:R-:W-:Y:S01]  /*1dc0*/  UIADD3 UR34, UPT, UPT, UR34, 0x40, URZ ;  /* 0x0000004022227890 */ /* 0x004fe2000fffe0ff */
[----:B------:R-:W-:Y:S11]  /*1dd0*/  BRA.U UP2, `(.L_x_32) ;  /* 0xfffffffd024c7547 */ /* 0x000ff6000b83ffff */
.L_x_26:
[----:B-12---:R-:W-:Y:S01]  /*1de0*/  PLOP3.LUT P0, PT, PT, PT, UP5, 0x80, 0x8 ;  /* 0x000000000008781c */ /* 0x006fe20003f0f058 */
[----:B----4-:R-:W-:Y:S01]  /*1df0*/  ULEA UR8, UR24, UR7, 0x3 ;  /* 0x0000000718087291 */ /* 0x010fe2000f8e18ff */
[----:B------:R-:W-:Y:S01]  /*1e00*/  SHF.L.U32 R2, R15, 0x1f, RZ ;  /* 0x0000001f0f027819 */ /* 0x000fe200000006ff */
[----:B------:R-:W-:-:S10]  /*1e10*/  UISETP.GT.AND UP0, UPT, UR13, UR5, UPT ;  /* 0x000000050d00728c */ /* 0x000fd4000bf04270 */
[----:B------:R-:W-:Y:S01]  /*1e20*/  @!P0 SYNCS.ARRIVE.TRANS64.A1T0 RZ, [UR7+0x148], RZ ;  /* 0x000148ffffff89a7 */ /* 0x000fe20008100007 */
[----:B------:R1:W2:Y:S01]  /*1e30*/  SYNCS.PHASECHK.TRANS64.TRYWAIT P0, [UR8+0x88], R2 ;  /* 0x00008802ff0075a7 */ /* 0x0002a20008001108 */
[----:B------:R-:W-:Y:S05]  /*1e40*/  BRA.U !UP0, `(.L_x_33) ;  /* 0x0000000108c07547 */ /* 0x000fea000b800000 */
[----:B------:R-:W-:Y:S01]  /*1e50*/  UIADD3 UR27, UPT, UPT, UR25, UR26, URZ ;  /* 0x0000001a191b7290 */ /* 0x000fe2000fffe0ff */
[----:B------:R-:W-:-:S11]  /*1e60*/  UMOV UR34, UR24 ;  /* 0x0000001800227c82 */ /* 0x000fd60008000000 */
.L_x_39:
[----:B------:R-:W-:Y:S01]  /*1e70*/  ULEA UR17, UR34, UR7, 0x3 ;  /* 0x0000000722117291 */ /* 0x000fe2000f8e18ff */
[----:B--2---:R-:W-:Y:S01]  /*1e80*/  @P5 MOV R3, 0x6000 ;  /* 0x0000600000035802 */ /* 0x004fe20000000f00 */
[----:B-12---:R-:W-:Y:S10]  /*1e90*/  @P0 BRA `(.L_x_34) ;  /* 0x00000000000c0947 */ /* 0x006ff40003800000 */
[----:B------:R-:W-:-:S04]  /*1ea0*/  SHF.L.U32 R5, R15, 0x1f, RZ ;  /* 0x0000001f0f057819 */ /* 0x000fc800000006ff */
[----:B------:R-:W2:Y:S02]  /*1eb0*/  SYNCS.PHASECHK.TRANS64.TRYWAIT P0, [UR17+0x88], R5 ;  /* 0x00008805ff0075a7 */ /* 0x000ea40008001111 */
[----:B--2---:R-:W-:Y:S05]  /*1ec0*/  @!P0 BRA `(.L_x_35) ;  /* 0x00000074001c8947 */ /* 0x004fea0003800000 */
.L_x_34:
[----:B------:R2:W-:Y:S01]  /*1ed0*/  @P5 SYNCS.ARRIVE.TRANS64 RZ, [UR17], R3 ;  /* 0x00000003ffff59a7 */ /* 0x0005e20008000011 */
[----:B------:R-:W-:-:S04]  /*1ee0*/  ULOP3.LUT UR8, UR23, 0x2, URZ, 0xfc, !UPT ;  /* 0x0000000217087892 */ /* 0x000fc8000f8efcff */
[----:B------:R-:W-:-:S09]  /*1ef0*/  UISETP.NE.AND UP0, UPT, UR8, 0x2, UPT ;  /* 0x000000020800788c */ /* 0x000fd2000bf05270 */
[----:B------:R-:W-:Y:S05]  /*1f00*/  BRA.U UP0, `(.L_x_36) ;  /* 0x0000000100047547 */ /* 0x000fea000b800000 */
[----:B------:R-:W-:Y:S05]  /*1f10*/  BPT.TRAP 0x1 ;  /* 0x000000040000795c */ /* 0x000fea0000300000 */
.L_x_36:
[----:B------:R-:W-:Y:S04]  /*1f20*/  BSSY.RECONVERGENT B0, `(.L_x_37) ;  /* 0x0000003000007945 */ /* 0x000fe80003800200 */
[----:B------:R-:W-:Y:S05]  /*1f30*/  @!P4 BRA `(.L_x_38) ;  /* 0x000000000004c947 */ /* 0x000fea0003800000 */
[----:B------:R-:W-:Y:S05]  /*1f40*/  BPT.TRAP 0x1 ;  /* 0x000000040000795c */ /* 0x000fea0000300000 */
.L_x_38:
[----:B------:R-:W-:Y:S05]  /*1f50*/  BSYNC.RECONVERGENT B0 ;  /* 0x0000000000007941 */ /* 0x000fea0003800200 */
.L_x_37:
        /* <DEDUP_REMOVED lines=9> */
[----:B------:R-:W-:Y:S02]  /*1ff0*/  USHF.L.U32 UR18, UR26, 0x6, URZ ;  /* 0x000000061a127899 */ /* 0x000fe400080006ff */
[----:B------:R-:W-:Y:S01]  /*2000*/  ULOP3.LUT UR17, UR17, 0xfefffff8, URZ, 0xc0, !UPT ;  /* 0xfefffff811117892 */ /* 0x000fe2000f8ec0ff */
[----:B-1----:R-:W-:Y:S01]  /*2010*/  SHF.L.U32 R2, R15, 0x1f, RZ ;  /* 0x0000001f0f027819 */ /* 0x002fe200000006ff */
[----:B------:R-:W-:Y:S02]  /*2020*/  UIADD3 UR16, UPT, UPT, UR16, 0x3400, URZ ;  /* 0x0000340010107890 */ /* 0x000fe4000fffe0ff */
[----:B------:R-:W-:Y:S01]  /*2030*/  UIADD3.X UR33, UPT, UPT, URZ, UR15, URZ, UP1, !UPT ;  /* 0x0000000fff217290 */ /* 0x000fe20008ffe4ff */
[----:B------:R4:W1:Y:S01]  /*2040*/  SYNCS.PHASECHK.TRANS64.TRYWAIT P0, [UR8+0x88], R2 ;  /* 0x00008802ff0075a7 */ /* 0x0008620008001108 */
[----:B------:R-:W-:-:S02]  /*2050*/  ULEA UR8, UR34, UR7, 0xc ;  /* 0x0000000722087291 */ /* 0x000fc4000f8e60ff */
[----:B------:R-:W-:Y:S02]  /*2060*/  UIADD3.X UR31, UPT, UPT, URZ, UR15, URZ, UP0, !UPT ;  /* 0x0000000fff1f7290 */ /* 0x000fe400087fe4ff */
[----:B------:R-:W-:Y:S01]  /*2070*/  UIADD3 UR8, UPT, UPT, UR8, 0x25400, URZ ;  /* 0x0002540008087890 */ /* 0x000fe2000fffe0ff */
[----:B------:R-:W-:Y:S01]  /*2080*/  UMOV UR28, 0x0 ;  /* 0x00000000001c7882 */ /* 0x000fe20000000000 */
[----:B------:R-:W-:Y:S01]  /*2090*/  UMOV UR29, 0x10000000 ;  /* 0x10000000001d7882 */ /* 0x000fe20000000000 */
[----:B------:R-:W-:Y:S01]  /*20a0*/  UMOV UR19, UR35 ;  /* 0x0000002300137c82 */ /* 0x000fe20008000000 */
[----:B------:R-:W-:Y:S01]  /*20b0*/  UMOV UR20, UR36 ;  /* 0x0000002400147c82 */ /* 0x000fe20008000000 */
[----:B------:R-:W-:Y:S01]  /*20c0*/  UMOV UR12, UR36 ;  /* 0x00000024000c7c82 */ /* 0x000fe20008000000 */
[----:B------:R-:W-:Y:S01]  /*20d0*/  UMOV UR9, UR17 ;  /* 0x0000001100097c82 */ /* 0x000fe20008000000 */
[----:B------:R-:W-:Y:S01]  /*20e0*/  UMOV UR10, UR18 ;  /* 0x00000012000a7c82 */ /* 0x000fe20008000000 */
[----:B------:R4:W-:Y:S01]  /*20f0*/  UTMALDG.3D.2CTA [UR16], [UR32], desc[UR28] ;  /* 0x00001c10200075b4 */ /* 0x0009e20008211000 */
[----:B------:R-:W-:Y:S01]  /*2100*/  UIADD3 UR26, UPT, UPT, UR26, 0x1, URZ ;  /* 0x000000011a1a7890 */ /* 0x000fe2000fffe0ff */
[----:B------:R-:W-:-:S03]  /*2110*/  UMOV UR34, UR24 ;  /* 0x0000001800227c82 */ /* 0x000fc60008000000 */
[----:B------:R-:W-:Y:S01]  /*2120*/  UISETP.NE.AND UP0, UPT, UR26, UR27, UPT ;  /* 0x0000001b1a00728c */ /* 0x000fe2000bf05270 */
[----:B------:R4:W-:Y:S08]  /*2130*/  UTMALDG.3D.2CTA [UR8], [UR30], desc[UR28] ;  /* 0x00001c081e0075b4 */ /* 0x0009f00008211000 */
[----:B----4-:R-:W-:Y:S05]  /*2140*/  BRA.U UP0, `(.L_x_39) ;  /* 0xfffffffd00487547 */ /* 0x010fea000b83ffff */
.L_x_33:
[C---:B-1----:R-:W-:Y:S01]  /*2150*/  LEA R2, R14.reuse, UR7, 0x3 ;  /* 0x000000070e027c11 */ /* 0x042fe2000f8e18ff */
[----:B------:R-:W-:Y:S01]  /*2160*/  NOP ;  /* 0x0000000000007918 */ /* 0x000fe20000000000 */
[----:B--2---:R-:W-:Y:S02]  /*2170*/  SHF.L.U32 R3, R13, 0x1f, RZ ;  /* 0x0000001f0d037819 */ /* 0x004fe400000006ff */
[----:B------:R-:W-:Y:S02]  /*2180*/  LEA R4, R14, UR7, 0x4 ;  /* 0x000000070e047c11 */ /* 0x000fe4000f8e20ff */
[----:B------:R-:W1:Y:S02]  /*2190*/  SYNCS.PHASECHK.TRANS64.TRYWAIT P0, [R2+URZ+0x150], R3 ;  /* 0x00015003020075a7 */ /* 0x000e6400080011ff */
[----:B-1----:R-:W-:Y:S05]  /*21a0*/  @!P0 BRA `(.L_x_40) ;  /* 0x00000070007c8947 */ /* 0x002fea0003800000 */
.L_x_196:
[----:B------:R-:W2:Y:S01]  /*21b0*/  LDS.128 R4, [R4+0x1e0] ;  /* 0x0001e00004047984 */ /* 0x000ea20000000c00 */
[----:B------:R-:W-:Y:S01]  /*21c0*/  ISETP.GE.AND P0, PT, R34, 0x1, PT ;  /* 0x000000012200780c */ /* 0x000fe20003f06270 */
[----:B-1----:R-:W-:Y:S01]  /*21d0*/  VIADD R2, R2, 0x160 ;  /* 0x0000016002027836 */ /* 0x002fe20000000000 */
[----:B------:R-:W-:Y:S01]  /*21e0*/  @!PT LDS RZ, [RZ] ;  /* 0x00000000fffff984 */ /* 0x000fe20000000800 */
[----:B------:R-:W-:Y:S01]  /*21f0*/  @!PT LDS RZ, [RZ] ;  /* 0x00000000fffff984 */ /* 0x000fe20000000800 */
[----:B------:R-:W-:Y:S01]  /*2200*/  @!PT LDS RZ, [RZ] ;  /* 0x00000000fffff984 */ /* 0x000fe20000000800 */
[----:B------:R-:W-:Y:S01]  /*2210*/  @!PT LDS RZ, [RZ] ;  /* 0x00000000fffff984 */ /* 0x000fe20000000800 */
[----:B------:R1:W-:Y:S06]  /*2220*/  MEMBAR.ALL.CTA ;  /* 0x0000000000007992 */ /* 0x0003ec0000008000 */
[----:B-1----:R-:W1:Y:S01]  /*2230*/  FENCE.VIEW.ASYNC.S ;  /* 0x00000000000073c6 */ /* 0x002e620000000000 */
[----:B------:R-:W-:-:S04]  /*2240*/  PRMT R2, RZ, 0x654, R2 ;  /* 0x00000654ff027816 */ /* 0x000fc80000000002 */
[----:B-1----:R1:W-:Y:S01]  /*2250*/  SYNCS.ARRIVE.TRANS64.RED.A1T0 RZ, [R2+URZ], RZ ;  /* 0x000000ff02ff79a7 */ /* 0x0023e200081004ff */
[----:B--2---:R-:W-:-:S13]  /*2260*/  LOP3.LUT P2, RZ, R6, 0x1, RZ, 0xc0, !PT ;  /* 0x0000000106ff7812 */ /* 0x004fda000784c0ff */
[----:B------:R-:W-:Y:S01]  /*2270*/  @P2 SHF.R.U32.HI R3, RZ, 0x10, R5 ;  /* 0x00000010ff032819 */ /* 0x000fe20000011605 */
[----:B------:R-:W-:Y:S01]  /*2280*/  VOTEU.ANY UP0, P2 ;  /* 0x0000000000ff7886 */ /* 0x000fe20001000100 */
[----:B------:R-:W-:Y:S02]  /*2290*/  @P2 MOV R11, R4 ;  /* 0x00000004000b2202 */ /* 0x000fe40000000f00 */
[----:B------:R-:W-:Y:S02]  /*22a0*/  @P2 R2UR.BROADCAST UR8, R3 ;  /* 0x00000000030822ca */ /* 0x000fe400008e0000 */
[----:B------:R-:W-:-:S11]  /*22b0*/  @P2 LOP3.LUT R8, R5, 0xffff, RZ, 0xc0, !PT ;  /* 0x0000ffff05082812 */ /* 0x000fd600078ec0ff */
[----:B------:R-:W-:Y:S01]  /*22c0*/  @UP0 UMOV UR36, UR8 ;  /* 0x0000000800240c82 */ /* 0x000fe20008000000 */
[----:B-1----:R-:W-:Y:S05]  /*22d0*/  @!P0 BRA `(.L_x_41) ;  /* 0x0000000000b88947 */ /* 0x002fea0003800000 */
[----:B------:R-:W3:Y:S01]  /*22e0*/  LDC.64 R4, c[0x0][0xb18] ;  /* 0x0002c600ff047b82 */ /* 0x000ee20000000a00 */
[----:B------:R-:W-:-:S07]  /*22f0*/  ISETP.NE.AND P3, PT, R34, 0x1, PT ;  /* 0x000000012200780c */ /* 0x000fce0003f65270 */
[----:B------:R-:W1:Y:S08]  /*2300*/  LDC.64 R6, c[0x0][0xb10] ;  /* 0x0002c400ff067b82 */ /* 0x000e700000000a00 */
[----:B------:R-:W2:Y:S08]  /*2310*/  LDC R18, c[0x0][0xb20] ;  /* 0x0002c800ff127b82 */ /* 0x000eb00000000800 */
[----:B------:R-:W4:Y:S01]  /*2320*/  LDC R20, c[0x0][0xb0c] ;  /* 0x0002c300ff147b82 */ /* 0x000f220000000800 */
[----:B---3--:R-:W-:Y:S01]  /*2330*/  IMAD.HI.U32 R19, R0, R5, RZ ;  /* 0x0000000500137227 */ /* 0x008fe200078e00ff */
[----:B------:R-:W-:-:S03]  /*2340*/  ISETP.NE.AND P0, PT, R4, 0x1, PT ;  /* 0x000000010400780c */ /* 0x000fc60003f05270 */
[----:B------:R-:W-:-:S03]  /*2350*/  IMAD.HI.U32 R5, R8, R5, RZ ;  /* 0x0000000508057227 */ /* 0x000fc600078e00ff */
[----:B------:R-:W3:Y:S01]  /*2360*/  LDC.64 R2, c[0x0][0xb28] ;  /* 0x0002ca00ff027b82 */ /* 0x000ee20000000a00 */
[----:B-1----:R-:W-:-:S04]  /*2370*/  IMAD.HI.U32 R22, R9, R6, RZ ;  /* 0x0000000609167227 */ /* 0x002fc800078e00ff */
[----:B------:R-:W-:Y:S01]  /*2380*/  IMAD.HI.U32 R24, R11, R6, RZ ;  /* 0x000000060b187227 */ /* 0x000fe200078e00ff */
[----:B------:R-:W-:Y:S02]  /*2390*/  SHF.R.U32.HI R22, RZ, R7, R22 ;  /* 0x00000007ff167219 */ /* 0x000fe40000011616 */
[-C--:B--2---:R-:W-:Y:S02]  /*23a0*/  SHF.R.U32.HI R19, RZ, R18.reuse, R19 ;  /* 0x00000012ff137219 */ /* 0x084fe40000011613 */
[----:B------:R-:W-:Y:S02]  /*23b0*/  SHF.R.U32.HI R5, RZ, R18, R5 ;  /* 0x00000012ff057219 */ /* 0x000fe40000011605 */
[----:B------:R-:W-:Y:S02]  /*23c0*/  SEL R19, R0, R19, !P0 ;  /* 0x0000001300137207 */ /* 0x000fe40004000000 */
[----:B------:R-:W-:Y:S02]  /*23d0*/  SHF.R.U32.HI R24, RZ, R7, R24 ;  /* 0x00000007ff187219 */ /* 0x000fe40000011618 */
[----:B----4-:R-:W-:-:S02]  /*23e0*/  ISETP.NE.AND P1, PT, R20, 0x1, PT ;  /* 0x000000011400780c */ /* 0x010fc40003f25270 */
[----:B------:R-:W-:Y:S02]  /*23f0*/  SEL R5, R8, R5, !P0 ;  /* 0x0000000508057207 */ /* 0x000fe40004000000 */
[----:B------:R-:W-:Y:S02]  /*2400*/  SEL R21, R9, R22, !P1 ;  /* 0x0000001609157207 */ /* 0x000fe40004800000 */
[----:B------:R-:W-:Y:S01]  /*2410*/  SEL R7, R11, R24, !P1 ;  /* 0x000000180b077207 */ /* 0x000fe20004800000 */
[----:B---3--:R-:W-:-:S04]  /*2420*/  IMAD.HI.U32 R22, R19, R2, RZ ;  /* 0x0000000213167227 */ /* 0x008fc800078e00ff */
[----:B------:R-:W-:Y:S01]  /*2430*/  IMAD.HI.U32 R6, R21, R2, RZ ;  /* 0x0000000215067227 */ /* 0x000fe200078e00ff */
[----:B------:R-:W-:-:S04]  /*2440*/  @P3 SHF.R.U32.HI R19, RZ, R3, R22 ;  /* 0x00000003ff133219 */ /* 0x000fc80000011616 */
[----:B------:R-:W-:Y:S01]  /*2450*/  @P3 SHF.R.U32.HI R21, RZ, R3, R6 ;  /* 0x00000003ff153219 */ /* 0x000fe20000011606 */
[----:B------:R-:W-:-:S04]  /*2460*/  IMAD R19, R34, R19, RZ ;  /* 0x0000001322137224 */ /* 0x000fc800078e02ff */
[----:B------:R-:W-:Y:S01]  /*2470*/  IMAD R6, R34, R21, RZ ;  /* 0x0000001522067224 */ /* 0x000fe200078e02ff */
[C---:B------:R-:W-:Y:S02]  /*2480*/  ISETP.GE.AND P0, PT, R5.reuse, R19, PT ;  /* 0x000000130500720c */ /* 0x040fe40003f06270 */
[----:B------:R-:W-:Y:S02]  /*2490*/  IADD3 R19, PT, PT, -R5, RZ, RZ ;  /* 0x000000ff05137210 */ /* 0x000fe40007ffe1ff */
[----:B------:R-:W-:Y:S01]  /*24a0*/  ISETP.GE.OR P0, PT, R7, R6, P0 ;  /* 0x000000060700720c */ /* 0x000fe20000706670 */
[----:B------:R-:W-:-:S04]  /*24b0*/  IMAD.HI.U32 R6, R5, R2, RZ ;  /* 0x0000000205067227 */ /* 0x000fc800078e00ff */
[----:B------:R-:W-:Y:S01]  /*24c0*/  IMAD R8, R4, R19, R8 ;  /* 0x0000001304087224 */ /* 0x000fe200078e0208 */
[----:B------:R-:W-:-:S04]  /*24d0*/  SHF.R.U32.HI R6, RZ, R3, R6 ;  /* 0x00000003ff067219 */ /* 0x000fc80000011606 */
[----:B------:R-:W-:-:S03]  /*24e0*/  SEL R6, R5, R6, !P3 ;  /* 0x0000000605067207 */ /* 0x000fc60005800000 */
[----:B------:R-:W-:-:S04]  /*24f0*/  @!P0 IMAD.HI.U32 R18, R7, R2, RZ ;  /* 0x0000000207128227 */ /* 0x000fc800078e00ff */
[----:B------:R-:W-:Y:S01]  /*2500*/  IMAD.MOV R2, RZ, RZ, -R6 ;  /* 0x000000ffff027224 */ /* 0x000fe200078e0a06 */
[----:B------:R-:W-:-:S03]  /*2510*/  @!P0 SHF.R.U32.HI R18, RZ, R3, R18 ;  /* 0x00000003ff128219 */ /* 0x000fc60000011612 */
[----:B------:R-:W-:Y:S01]  /*2520*/  IMAD R2, R34, R2, R5 ;  /* 0x0000000222027224 */ /* 0x000fe200078e0205 */
        /* <DEDUP_REMOVED lines=9> */
.L_x_41:
[----:B------:R-:W1:Y:S02]  /*25c0*/  LDCU UR8, c[0x0][0xb30] ;  /* 0x00016600ff0877ac */ /* 0x000e640008000800 */
[----:B-1----:R-:W-:-:S09]  /*25d0*/  UISETP.NE.AND UP0, UPT, UR8, 0x1, UPT ;  /* 0x000000010800788c */ /* 0x002fd2000bf05270 */
[----:B------:R-:W-:Y:S05]  /*25e0*/  BRA.U UP0, `(.L_x_42) ;  /* 0x0000000100407547 */ /* 0x000fea000b800000 */
[----:B------:R-:W1:Y:S08]  /*25f0*/  LDC.64 R4, c[0x0][0xb10] ;  /* 0x0002c400ff047b82 */ /* 0x000e700000000a00 */
[----:B------:R-:W2:Y:S08]  /*2600*/  LDC.64 R2, c[0x0][0xb18] ;  /* 0x0002c600ff027b82 */ /* 0x000eb00000000a00 */
[----:B------:R-:W4:Y:S08]  /*2610*/  LDC R6, c[0x0][0xb20] ;  /* 0x0002c800ff067b82 */ /* 0x000f300000000800 */
[----:B------:R-:W3:Y:S01]  /*2620*/  LDC R18, c[0x0][0xb0c] ;  /* 0x0002c300ff127b82 */ /* 0x000ee20000000800 */
[----:B-1----:R-:W-:-:S05]  /*2630*/  IMAD.HI.U32 R4, R11, R4, RZ ;  /* 0x000000040b047227 */ /* 0x002fca00078e00ff */
[----:B------:R-:W-:Y:S01]  /*2640*/  SHF.R.U32.HI R4, RZ, R5, R4 ;  /* 0x00000005ff047219 */ /* 0x000fe20000011604 */
[----:B--2---:R-:W-:Y:S01]  /*2650*/  IMAD.HI.U32 R3, R8, R3, RZ ;  /* 0x0000000308037227 */ /* 0x004fe200078e00ff */
[----:B------:R-:W-:-:S04]  /*2660*/  ISETP.NE.AND P0, PT, R2, 0x1, PT ;  /* 0x000000010200780c */ /* 0x000fc80003f05270 */
[----:B----4-:R-:W-:-:S04]  /*2670*/  SHF.R.U32.HI R3, RZ, R6, R3 ;  /* 0x00000006ff037219 */ /* 0x010fc80000011603 */
[----:B------:R-:W-:Y:S02]  /*2680*/  SEL R3, R8, R3, !P0 ;  /* 0x0000000308037207 */ /* 0x000fe40004000000 */
[----:B---3--:R-:W-:-:S04]  /*2690*/  ISETP.NE.AND P1, PT, R18, 0x1, PT ;  /* 0x000000011200780c */ /* 0x008fc80003f25270 */
[----:B------:R-:W-:-:S05]  /*26a0*/  SEL R4, R11, R4, !P1 ;  /* 0x000000040b047207 */ /* 0x000fca0004800000 */
[----:B------:R-:W-:Y:S02]  /*26b0*/  IMAD.IADD R5, R3, 0x1, -R4 ;  /* 0x0000000103057824 */ /* 0x000fe400078e0a04 */
[----:B------:R-:W-:Y:S02]  /*26c0*/  IMAD.IADD R3, R4, 0x1, -R3 ;  /* 0x0000000104037824 */ /* 0x000fe400078e0a03 */
[----:B------:R-:W-:Y:S02]  /*26d0*/  IMAD R11, R5, R18, R11 ;  /* 0x00000012050b7224 */ /* 0x000fe400078e020b */
[----:B------:R-:W-:-:S07]  /*26e0*/  IMAD R8, R3, R2, R8 ;  /* 0x0000000203087224 */ /* 0x000fce00078e0208 */
.L_x_42:
[----:B------:R-:W-:Y:S01]  /*26f0*/  VIADD R14, R14, 0x1 ;  /* 0x000000010e0e7836 */ /* 0x000fe20000000000 */
[----:B------:R-:W-:Y:S01]  /*2700*/  UPLOP3.LUT UP5, UPT, UPT, UPT, UPT, 0x80, 0x8 ;  /* 0x000000000008789c */ /* 0x000fe20003faf070 */
[----:B------:R-:W-:Y:S02]  /*2710*/  IMAD.IADD R19, R11, 0x1, R78 ;  /* 0x000000010b137824 */ /* 0x000fe400078e024e */
[----:B------:R-:W-:Y:S01]  /*2720*/  IMAD.IADD R18, R8, 0x1, R77 ;  /* 0x0000000108127824 */ /* 0x000fe200078e024d */
[----:B------:R-:W-:-:S04]  /*2730*/  ISETP.NE.AND P0, PT, R14, 0x2, PT ;  /* 0x000000020e00780c */ /* 0x000fc80003f05270 */
[----:B------:R-:W-:Y:S02]  /*2740*/  SEL R2, RZ, 0x1, P0 ;  /* 0x00000001ff027807 */ /* 0x000fe40000000000 */
[----:B------:R-:W-:Y:S02]  /*2750*/  SEL R14, R14, RZ, P0 ;  /* 0x000000ff0e0e7207 */ /* 0x000fe40000000000 */
[----:B------:R-:W-:Y:S01]  /*2760*/  LOP3.LUT R13, R13, R2, RZ, 0x3c, !PT ;  /* 0x000000020d0d7212 */ /* 0x000fe200078e3cff */
[----:B------:R-:W-:Y:S06]  /*2770*/  @P2 BRA `(.L_x_43) ;  /* 0xfffffff000542947 */ /* 0x000fec000383ffff */
[----:B------:R-:W-:Y:S01]  /*2780*/  UIADD3 UR7, UPT, UPT, UR7, 0x88, URZ ;  /* 0x0000008807077890 */ /* 0x000fe2000fffe0ff */
[----:B------:R-:W-:-:S03]  /*2790*/  SHF.L.U32 R3, R15, 0x1f, RZ ;  /* 0x0000001f0f037819 */ /* 0x000fc600000006ff */
[----:B------:R-:W-:-:S09]  /*27a0*/  ULEA UR4, UR24, UR7, 0x3 ;  /* 0x0000000718047291 */ /* 0x000fd2000f8e18ff */
[----:B------:R-:W1:Y:S02]  /*27b0*/  SYNCS.PHASECHK.TRANS64.TRYWAIT P0, [UR4], R3 ;  /* 0x00000003ff0075a7 */ /* 0x000e640008001104 */
[----:B-1----:R-:W-:Y:S05]  /*27c0*/  @!P0 BRA `(.L_x_44) ;  /* 0x0000006c00088947 */ /* 0x002fea0003800000 */
.L_x_198:
[----:B------:R-:W-:-:S04]  /*27d0*/  UIADD3 UR5, UPT, UPT, UR24, 0x1, URZ ;  /* 0x0000000118057890 */ /* 0x000fc8000fffe0ff */
[----:B------:R-:W-:-:S04]  /*27e0*/  UISETP.NE.AND UP0, UPT, UR5, 0x11, UPT ;  /* 0x000000110500788c */ /* 0x000fc8000bf05270 */
[----:B------:R-:W-:Y:S02]  /*27f0*/  USEL UR6, URZ, 0x1, UP0 ;  /* 0x00000001ff067887 */ /* 0x000fe40008000000 */
[----:B------:R-:W-:-:S04]  /*2800*/  USEL UR5, UR5, URZ, UP0 ;  /* 0x000000ff05057287 */ /* 0x000fc80008000000 */
[----:B------:R-:W-:Y:S01]  /*2810*/  ULEA UR4, UR5, UR7, 0x3 ;  /* 0x0000000705047291 */ /* 0x000fe2000f8e18ff */
[----:B------:R-:W-:-:S04]  /*2820*/  LOP3.LUT R2, R15, UR6, RZ, 0x3c, !PT ;  /* 0x000000060f027c12 */ /* 0x000fc8000f8e3cff */
[----:B-1----:R-:W-:-:S04]  /*2830*/  SHF.L.U32 R3, R2, 0x1f, RZ ;  /* 0x0000001f02037819 */ /* 0x002fc800000006ff */
[----:B------:R-:W1:Y:S02]  /*2840*/  SYNCS.PHASECHK.TRANS64.TRYWAIT P0, [UR4], R3 ;  /* 0x00000003ff0075a7 */ /* 0x000e640008001104 */
[----:B-1----:R-:W-:Y:S05]  /*2850*/  @!P0 BRA `(.L_x_45) ;  /* 0x0000006800fc8947 */ /* 0x002fea0003800000 */
.L_x_200:
        /* <DEDUP_REMOVED lines=9> */
.L_x_202:
        /* <DEDUP_REMOVED lines=9> */
.L_x_204:
        /* <DEDUP_REMOVED lines=9> */
.L_x_206:
        /* <DEDUP_REMOVED lines=9> */
.L_x_208:
        /* <DEDUP_REMOVED lines=9> */
.L_x_210:
        /* <DEDUP_REMOVED lines=9> */
.L_x_212:
        /* <DEDUP_REMOVED lines=9> */
.L_x_214:
        /* <DEDUP_REMOVED lines=9> */
.L_x_216:
        /* <DEDUP_REMOVED lines=9> */
.L_x_218:
        /* <DEDUP_REMOVED lines=9> */
.L_x_220:
        /* <DEDUP_REMOVED lines=9> */
.L_x_222:
        /* <DEDUP_REMOVED lines=9> */
.L_x_224:
        /* <DEDUP_REMOVED lines=9> */
.L_x_226:
        /* <DEDUP_REMOVED lines=9> */
.L_x_228:
[----:B------:R-:W-:-:S04]  /*3040*/  UIADD3 UR5, UPT, UPT, UR5, 0x1, URZ ;  /* 0x0000000105057890 */ /* 0x000fc8000fffe0ff */
[----:B------:R-:W-:-:S04]  /*3050*/  UISETP.NE.AND UP0, UPT, UR5, 0x11, UPT ;  /* 0x000000110500788c */ /* 0x000fc8000bf05270 */
[----:B------:R-:W-:Y:S02]  /*3060*/  USEL UR4, URZ, 0x1, UP0 ;  /* 0x00000001ff047887 */ /* 0x000fe40008000000 */
[----:B------:R-:W-:-:S04]  /*3070*/  USEL UR5, UR5, URZ, UP0 ;  /* 0x000000ff05057287 */ /* 0x000fc80008000000 */
[----:B------:R-:W-:Y:S01]  /*3080*/  ULEA UR5, UR5, UR7, 0x3 ;  /* 0x0000000705057291 */ /* 0x000fe2000f8e18ff */
[----:B-1----:R-:W-:-:S04]  /*3090*/  LOP3.LUT R3, R2, UR4, RZ, 0x3c, !PT ;  /* 0x0000000402037c12 */ /* 0x002fc8000f8e3cff */
[----:B------:R-:W-:Y:S01]  /*30a0*/  SHF.L.U32 R3, R3, 0x1f, RZ ;  /* 0x0000001f03037819 */ /* 0x000fe200000006ff */
[----:B---3--:R-:W-:-:S07]  /*30b0*/  IMAD.U32 R0, RZ, RZ, UR5 ;  /* 0x00000005ff007e24 */ /* 0x008fce000f8e00ff */
.L_x_60:
[----:B-1----:R1:W2:Y:S02]  /*30c0*/  SYNCS.PHASECHK.TRANS64.TRYWAIT P0, [R0+URZ], R3 ;  /* 0x00000003000075a7 */ /* 0x0022a400080011ff */
[----:B--2---:R-:W-:Y:S05]  /*30d0*/  @!P0 NANOSLEEP.SYNCS 0x989680 ;  /* 0x009896800000895d */ /* 0x004fea0003900000 */
[----:B------:R-:W2:Y:S02]  /*30e0*/  @!P0 SYNCS.PHASECHK.TRANS64 P0, [R0+URZ], R3 ;  /* 0x00000003000085a7 */ /* 0x000ea400080010ff */
[----:B--2---:R-:W-:Y:S05]  /*30f0*/  @P0 EXIT ;  /* 0x000000000000094d */ /* 0x004fea0003800000 */
[----:B------:R-:W-:Y:S05]  /*3100*/  BRA `(.L_x_60) ;  /* 0xfffffffc00ec7947 */ /* 0x000fea000383ffff */
.L_x_23:
[----:B------:R-:W-:-:S04]  /*3110*/  UISETP.NE.AND UP1, UPT, UR6, URZ, UPT ;  /* 0x000000ff0600728c */ /* 0x000fc8000bf25270 */
[----:B------:R-:W-:-:S09]  /*3120*/  UISETP.NE.OR UP1, UPT, UR12, 0x1, UP1 ;  /* 0x000000010c00788c */ /* 0x000fd20008f25670 */
[----:B------:R-:W-:Y:S05]  /*3130*/  BRA.U UP1, `(.L_x_61) ;  /* 0x00000005014c7547 */ /* 0x000fea000b800000 */
[----:B------:R-:W-:Y:S01]  /*3140*/  HFMA2 R11, -RZ, RZ, 0, 0 ;  /* 0x00000000ff0b7431 */ /* 0x000fe200000001ff */
[----:B------:R-:W-:Y:S01]  /*3150*/  ISETP.GE.U32.AND P2, PT, R10, 0x2, PT ;  /* 0x000000020a00780c */ /* 0x000fe20003f46070 */
[----:B------:R-:W-:Y:S01]  /*3160*/  IMAD.MOV.U32 R12, RZ, RZ, 0x1 ;  /* 0x00000001ff0c7424 */ /* 0x000fe200078e00ff */
[----:B------:R-:W-:Y:S01]  /*3170*/  CS2R R8, SRZ ;  /* 0x0000000000087805 */ /* 0x000fe2000001ff00 */
[----:B------:R-:W-:Y:S01]  /*3180*/  IMAD.MOV.U32 R3, RZ, RZ, RZ ;  /* 0x000000ffff037224 */ /* 0x000fe200078e00ff */
[----:B------:R-:W-:Y:S01]  /*3190*/  UMOV UR4, 0x400 ;  /* 0x0000040000047882 */ /* 0x000fe20000000000 */
[----:B------:R-:W-:Y:S01]  /*31a0*/  UMOV UR7, URZ ;  /* 0x000000ff00077c82 */ /* 0x000fe20008000000 */
[----:B------:R-:W-:-:S12]  /*31b0*/  ULEA UR6, UR6, UR4, 0x18 ;  /* 0x0000000406067291 */ /* 0x000fd8000f8ec0ff */
.L_x_65:
[----:B------:R-:W-:Y:S02]  /*31c0*/  LEA R0, R3, UR6, 0x3 ;  /* 0x0000000603007c11 */ /* 0x000fe4000f8e18ff */
[----:B------:R-:W-:-:S03]  /*31d0*/  SHF.L.U32 R5, R8, 0x1f, RZ ;  /* 0x0000001f08057819 */ /* 0x000fc600000006ff */
[----:B------:R-:W-:Y:S01]  /*31e0*/  VIADD R4, R0, 0x1c0 ;  /* 0x000001c000047836 */ /* 0x000fe20000000000 */
[----:B------:R-:W1:Y:S02]  /*31f0*/  SYNCS.PHASECHK.TRANS64.TRYWAIT P0, [R0+URZ+0x1b0], R5 ;  /* 0x0001b005000075a7 */ /* 0x000e6400080011ff */
[----:B-1----:R-:W-:Y:S05]  /*3200*/  @!P0 BRA `(.L_x_62) ;  /* 0x0000006400f88947 */ /* 0x002fea0003800000 */
.L_x_229:
[----:B------:R-:W-:Y:S01]  /*3210*/  ULEA UR5, UR7, UR6, 0x3 ;  /* 0x0000000607057291 */ /* 0x000fe2000f8e18ff */
[----:B------:R-:W-:Y:S01]  /*3220*/  PRMT R4, RZ, 0x654, R4 ;  /* 0x00000654ff047816 */ /* 0x000fe20000000004 */
[----:B-1----:R-:W-:Y:S01]  /*3230*/  @!P2 IMAD.MOV.U32 R5, RZ, RZ, 0x10 ;  /* 0x00000010ff05a424 */ /* 0x002fe200078e00ff */
[----:B------:R-:W-:Y:S01]  /*3240*/  SHF.L.U32 R7, R12, 0x1f, RZ ;  /* 0x0000001f0c077819 */ /* 0x000fe200000006ff */
[----:B------:R-:W-:Y:S01]  /*3250*/  UIADD3 UR4, UPT, UPT, UR5, 0x150, URZ ;  /* 0x0000015005047890 */ /* 0x000fe2000fffe0ff */
[----:B------:R1:W-:Y:S05]  /*3260*/  SYNCS.ARRIVE.TRANS64.RED.A1T0 RZ, [R4+URZ], RZ ;  /* 0x000000ff04ff79a7 */ /* 0x0003ea00081004ff */
[----:B------:R-:W-:Y:S01]  /*3270*/  IMAD.U32 R13, RZ, RZ, UR4 ;  /* 0x00000004ff0d7e24 */ /* 0x000fe2000f8e00ff */
[----:B------:R-:W2:Y:S04]  /*3280*/  SYNCS.PHASECHK.TRANS64.TRYWAIT P0, [UR5+0x160], R7 ;  /* 0x00016007ff0075a7 */ /* 0x000ea80008001105 */
[----:B------:R-:W-:Y:S01]  /*3290*/  PRMT R13, R10, 0x654, R13 ;  /* 0x000006540a0d7816 */ /* 0x000fe2000000000d */
[----:B-12---:R-:W-:Y:S06]  /*32a0*/  @!P0 BRA `(.L_x_63) ;  /* 0x0000006400e48947 */ /* 0x006fec0003800000 */
.L_x_231:
[----:B------:R-:W-:Y:S01]  /*32b0*/  ULEA UR4, UR7, UR6, 0x4 ;  /* 0x0000000607047291 */ /* 0x000fe2000f8e20ff */
[----:B------:R-:W-:Y:S01]  /*32c0*/  SEL R2, R13, R2, !P2 ;  /* 0x000000020d027207 */ /* 0x000fe20005000000 */
[----:B------:R-:W-:Y:S01]  /*32d0*/  UIADD3 UR5, UPT, UPT, UR5, 0x150, URZ ;  /* 0x0000015005057890 */ /* 0x000fe2000fffe0ff */
[----:B-1----:R-:W-:Y:S01]  /*32e0*/  LEA R0, R11, UR6, 0x3 ;  /* 0x000000060b007c11 */ /* 0x002fe2000f8e18ff */
[----:B------:R-:W-:Y:S01]  /*32f0*/  UIADD3 UR4, UPT, UPT, UR4, 0x1e0, URZ ;  /* 0x000001e004047890 */ /* 0x000fe2000fffe0ff */
[----:B------:R1:W-:Y:S01]  /*3300*/  @!P2 SYNCS.ARRIVE.TRANS64.RED RZ, [R2+URZ], R5 ;  /* 0x0000000502ffa9a7 */ /* 0x0003e200080004ff */
[----:B------:R-:W-:Y:S01]  /*3310*/  UIADD3 UR7, UPT, UPT, UR7, 0x1, URZ ;  /* 0x0000000107077890 */ /* 0x000fe2000fffe0ff */
[----:B------:R-:W-:-:S03]  /*3320*/  VIADD R3, R3, 0x1 ;  /* 0x0000000103037836 */ /* 0x000fc60000000000 */
[----:B------:R-:W-:Y:S02]  /*3330*/  UISETP.NE.AND UP0, UPT, UR7, 0x2, UPT ;  /* 0x000000020700788c */ /* 0x000fe4000bf05270 */
[----:B------:R-:W-:Y:S01]  /*3340*/  ISETP.NE.AND P0, PT, R3, 0x2, PT ;  /* 0x000000020300780c */ /* 0x000fe20003f05270 */
[----:B------:R-:W-:Y:S06]  /*3350*/  UGETNEXTWORKID.BROADCAST [UR4], [UR5] ;  /* 0x00000000040073ca */ /* 0x000fec0008000100 */
[----:B------:R-:W-:Y:S02]  /*3360*/  USEL UR4, URZ, 0x1, UP0 ;  /* 0x00000001ff047887 */ /* 0x000fe40008000000 */
[----:B------:R-:W-:-:S04]  /*3370*/  USEL UR7, UR7, URZ, UP0 ;  /* 0x000000ff07077287 */ /* 0x000fc80008000000 */
[----:B------:R-:W-:Y:S02]  /*3380*/  LOP3.LUT R12, R12, UR4, RZ, 0x3c, !PT ;  /* 0x000000040c0c7c12 */ /* 0x000fe4000f8e3cff */
[----:B-1----:R-:W-:-:S04]  /*3390*/  SHF.L.U32 R5, R9, 0x1f, RZ ;  /* 0x0000001f09057819 */ /* 0x002fc800000006ff */
[----:B------:R-:W1:Y:S02]  /*33a0*/  SYNCS.PHASECHK.TRANS64.TRYWAIT P1, [R0+URZ+0x150], R5 ;  /* 0x00015005000075a7 */ /* 0x000e6400080211ff */
[----:B-1----:R-:W-:Y:S05]  /*33b0*/  @!P1 BRA `(.L_x_64) ;  /* 0x0000006400b89947 */ /* 0x002fea0003800000 */
.L_x_232:
[----:B------:R-:W-:Y:S01]  /*33c0*/  LEA R4, R11, UR6, 0x4 ;  /* 0x000000060b047c11 */ /* 0x000fe2000f8e20ff */
[----:B-1----:R-:W-:Y:S01]  /*33d0*/  VIADD R0, R0, 0x160 ;  /* 0x0000016000007836 */ /* 0x002fe20000000000 */
[----:B------:R-:W-:Y:S01]  /*33e0*/  SEL R3, R3, RZ, P0 ;  /* 0x000000ff03037207 */ /* 0x000fe20000000000 */
[----:B------:R-:W-:-:S03]  /*33f0*/  VIADD R11, R11, 0x1 ;  /* 0x000000010b0b7836 */ /* 0x000fc60000000000 */
[----:B------:R-:W1:Y:S01]  /*3400*/  LDS.128 R4, [R4+0x1e0] ;  /* 0x0001e00004047984 */ /* 0x000e620000000c00 */
[----:B------:R-:W-:Y:S02]  /*3410*/  PRMT R0, RZ, 0x654, R0 ;  /* 0x00000654ff007816 */ /* 0x000fe40000000000 */
[C---:B------:R-:W-:Y:S01]  /*3420*/  ISETP.NE.AND P1, PT, R11.reuse, 0x2, PT ;  /* 0x000000020b00780c */ /* 0x040fe20003f25270 */
[----:B------:R-:W-:Y:S01]  /*3430*/  @!PT LDS RZ, [RZ] ;  /* 0x00000000fffff984 */ /* 0x000fe20000000800 */
[----:B------:R-:W-:Y:S01]  /*3440*/  @!PT LDS RZ, [RZ] ;  /* 0x00000000fffff984 */ /* 0x000fe20000000800 */
[----:B------:R-:W-:Y:S01]  /*3450*/  @!PT LDS RZ, [RZ] ;  /* 0x00000000fffff984 */ /* 0x000fe20000000800 */
[----:B------:R-:W-:Y:S01]  /*3460*/  @!PT LDS RZ, [RZ] ;  /* 0x00000000fffff984 */ /* 0x000fe20000000800 */
[----:B------:R2:W-:Y:S06]  /*3470*/  MEMBAR.ALL.CTA ;  /* 0x0000000000007992 */ /* 0x0005ec0000008000 */
[----:B--2---:R-:W2:Y:S01]  /*3480*/  FENCE.VIEW.ASYNC.S ;  /* 0x00000000000073c6 */ /* 0x004ea20000000000 */
[----:B------:R-:W-:Y:S01]  /*3490*/  SEL R11, R11, RZ, P1 ;  /* 0x000000ff0b0b7207 */ /* 0x000fe20000800000 */
[----:B--2---:R2:W-:Y:S01]  /*34a0*/  SYNCS.ARRIVE.TRANS64.RED.A1T0 RZ, [R0+URZ], RZ ;  /* 0x000000ff00ff79a7 */ /* 0x0045e200081004ff */
[----:B-1----:R-:W-:-:S02]  /*34b0*/  LOP3.LUT P3, RZ, R6, 0x1, RZ, 0xc0, !PT ;  /* 0x0000000106ff7812 */ /* 0x002fc4000786c0ff */
[----:B------:R-:W-:-:S04]  /*34c0*/  SEL R5, RZ, 0x1, P0 ;  /* 0x00000001ff057807 */ /* 0x000fc80000000000 */
[----:B------:R-:W-:Y:S02]  /*34d0*/  LOP3.LUT R8, R8, R5, RZ, 0x3c, !PT ;  /* 0x0000000508087212 */ /* 0x000fe400078e3cff */
[----:B--2---:R-:W-:-:S04]  /*34e0*/  SEL R0, RZ, 0x1, P1 ;  /* 0x00000001ff007807 */ /* 0x004fc80000800000 */
[----:B------:R-:W-:Y:S01]  /*34f0*/  LOP3.LUT R9, R9, R0, RZ, 0x3c, !PT ;  /* 0x0000000009097212 */ /* 0x000fe200078e3cff */
[----:B------:R-:W-:Y:S06]  /*3500*/  @P3 BRA `(.L_x_65) ;  /* 0xfffffffc002c3947 */ /* 0x000fec000383ffff */
[----:B------:R-:W-:Y:S01]  /*3510*/  ULEA UR5, UR7, UR6, 0x3 ;  /* 0x0000000607057291 */ /* 0x000fe2000f8e18ff */
[----:B------:R-:W-:-:S08]  /*3520*/  SHF.L.U32 R3, R12, 0x1f, RZ ;  /* 0x0000001f0c037819 */ /* 0x000fd000000006ff */
[----:B------:R-:W1:Y:S02]  /*3530*/  SYNCS.PHASECHK.TRANS64 P0, [UR5+0x160], R3 ;  /* 0x00016003ff0075a7 */ /* 0x000e640008001005 */
[----:B-1----:R-:W-:Y:S05]  /*3540*/  @P0 BRA `(.L_x_66) ;  /* 0x0000000000080947 */ /* 0x002fea0003800000 */
[----:B------:R-:W1:Y:S02]  /*3550*/  SYNCS.PHASECHK.TRANS64.TRYWAIT P0, [UR5+0x160], R3 ;  /* 0x00016003ff0075a7 */ /* 0x000e640008001105 */
[----:B-1----:R-:W-:Y:S05]  /*3560*/  @!P0 BRA `(.L_x_67) ;  /* 0x0000006400608947 */ /* 0x002fea0003800000 */
.L_x_66:
[----:B------:R-:W-:-:S04]  /*3570*/  UIADD3 UR4, UPT, UPT, UR7, 0x1, URZ ;  /* 0x0000000107047890 */ /* 0x000fc8000fffe0ff */
[----:B------:R-:W-:-:S04]  /*3580*/  UISETP.NE.AND UP0, UPT, UR4, 0x2, UPT ;  /* 0x000000020400788c */ /* 0x000fc8000bf05270 */
[----:B------:R-:W-:Y:S02]  /*3590*/  USEL UR8, URZ, 0x1, UP0 ;  /* 0x00000001ff087887 */ /* 0x000fe40008000000 */
[----:B------:R-:W-:-:S04]  /*35a0*/  USEL UR4, UR4, URZ, UP0 ;  /* 0x000000ff04047287 */ /* 0x000fc80008000000 */
[----:B------:R-:W-:Y:S01]  /*35b0*/  ULEA UR4, UR4, UR6, 0x3 ;  /* 0x0000000604047291 */ /* 0x000fe2000f8e18ff */
[----:B-1----:R-:W-:-:S04]  /*35c0*/  LOP3.LUT R3, R12, UR8, RZ, 0x3c, !PT ;  /* 0x000000080c037c12 */ /* 0x002fc8000f8e3cff */
[----:B------:R-:W-:-:S04]  /*35d0*/  SHF.L.U32 R0, R3, 0x1f, RZ ;  /* 0x0000001f03007819 */ /* 0x000fc800000006ff */
[----:B------:R-:W1:Y:S02]  /*35e0*/  SYNCS.PHASECHK.TRANS64 P0, [UR4+0x160], R0 ;  /* 0x00016000ff0075a7 */ /* 0x000e640008001004 */
[----:B-1----:R-:W-:Y:S05]  /*35f0*/  @P0 EXIT ;  /* 0x000000000000094d */ /* 0x002fea0003800000 */
[----:B------:R-:W-:Y:S02]  /*3600*/  SHF.L.U32 R3, R3, 0x1f, RZ ;  /* 0x0000001f03037819 */ /* 0x000fe400000006ff */
[----:B------:R-:W-:-:S07]  /*3610*/  MOV R0, UR4 ;  /* 0x0000000400007c02 */ /* 0x000fce0008000f00 */
.L_x_68:
[----:B-1----:R1:W2:Y:S02]  /*3620*/  SYNCS.PHASECHK.TRANS64.TRYWAIT P0, [R0+URZ+0x160], R3 ;  /* 0x00016003000075a7 */ /* 0x0022a400080011ff */
[----:B--2---:R-:W-:Y:S05]  /*3630*/  @!P0 NANOSLEEP.SYNCS 0x989680 ;  /* 0x009896800000895d */ /* 0x004fea0003900000 */
[----:B------:R-:W2:Y:S02]  /*3640*/  @!P0 SYNCS.PHASECHK.TRANS64 P0, [R0+URZ+0x160], R3 ;  /* 0x00016003000085a7 */ /* 0x000ea400080010ff */
[----:B--2---:R-:W-:Y:S05]  /*3650*/  @P0 EXIT ;  /* 0x000000000000094d */ /* 0x004fea0003800000 */
[----:B------:R-:W-:Y:S05]  /*3660*/  BRA `(.L_x_68) ;  /* 0xfffffffc00ec7947 */ /* 0x000fea000383ffff */
.L_x_61:
[----:B------:R-:W-:Y:S05]  /*3670*/  BRA.U UP4, `(.L_x_69) ;  /* 0x0000001104d87547 */ /* 0x000fea000b800000 */
[----:B------:R-:W-:Y:S01]  /*3680*/  UMOV UR7, 0x40 ;  /* 0x0000004000077882 */ /* 0x000fe20000000000 */
[----:B------:R-:W-:Y:S01]  /*3690*/  NOP ;  /* 0x0000000000007918 */ /* 0x000fe20000000000 */
[----:B------:R-:W-:Y:S01]  /*36a0*/  ULEA UR7, UR6, UR7, 0x18 ;  /* 0x0000000706077291 */ /* 0x000fe2000f8ec0ff */
[----:B------:R-:W-:Y:S02]  /*36b0*/  UMOV UR8, 0x400 ;  /* 0x0000040000087882 */ /* 0x000fe40000000000 */
[----:B------:R-:W-:-:S06]  /*36c0*/  ULEA UR8, UR6, UR8, 0x18 ;  /* 0x0000000806087291 */ /* 0x000fcc000f8ec0ff */
[----:B------:R-:W1:Y:S02]  /*36d0*/  LDS.U8 R2, [UR7+0x1c] ;  /* 0x00001c07ff027984 */ /* 0x000e640008000000 */
[----:B-1----:R-:W-:-:S13]  /*36e0*/  ISETP.NE.AND P0, PT, R2, RZ, PT ;  /* 0x000000ff0200720c */ /* 0x002fda0003f05270 */
[----:B------:R-:W-:Y:S05]  /*36f0*/  @P0 BRA `(.L_x_70) ;  /* 0x0000000400080947 */ /* 0x000fea0003800000 */
[----:B------:R-:W-:Y:S02]  /*3700*/  UISETP.NE.U32.AND UP0, UPT, UR5, 0x1, UPT ;  /* 0x000000010500788c */ /* 0x000fe4000bf05070 */
[----:B------:R-:W-:-:S07]  /*3710*/  UIADD3 UR9, UPT, UPT, UR7, 0x8, URZ ;  /* 0x0000000807097890 */ /* 0x000fce000fffe0ff */
[----:B------:R-:W-:Y:S05]  /*3720*/  BRA.U !UP0, `(.L_x_71) ;  /* 0x00000001089c7547 */ /* 0x000fea000b800000 */
[----:B------:R-:W-:Y:S01]  /*3730*/  ELECT P0, URZ, PT ;  /* 0x0000000000ff782f */ /* 0x000fe20003800000 */
[----:B------:R-:W-:-:S12]  /*3740*/  BSSY B0, `(.L_x_71) ;  /* 0x0000025000007945 */ /* 0x000fd80003800000 */
[----:B------:R-:W-:Y:S05]  /*3750*/  @!P0 BRA `(.L_x_72) ;  /* 0x00000000008c8947 */ /* 0x000fea0003800000 */
[----:B------:R-:W-:-:S05]  /*3760*/  UMOV UR6, 0x10 ;  /* 0x0000001000067882 */ /* 0x000fca0000000000 */
[----:B------:R-:W-:Y:S04]  /*3770*/  DEPBAR.LE SB1, 0x36 ;  /* 0x00009d800000791a */ /* 0x000fe80000000000 */
[----:B------:R-:W1:Y:S02]  /*3780*/  UTCATOMSWS.2CTA.FIND_AND_SET.ALIGN UP1, UR6, UR6 ;  /* 0x00000006000675e3 */ /* 0x000e640008220800 */
[----:B-1----:R-:W-:Y:S01]  /*3790*/  MOV R11, UR6 ;  /* 0x00000006000b7c02 */ /* 0x002fe20008000f00 */
[----:B------:R-:W-:Y:S06]  /*37a0*/  BRA.U UP1, `(.L_x_73) ;  /* 0x0000000101187547 */ /* 0x000fec000b800000 */
.L_x_74:
[----:B------:R-:W-:Y:S05]  /*37b0*/  NANOSLEEP 0x64 ;  /* 0x000000640000795d */ /* 0x000fea0003800000 */
[----:B------:R-:W-:-:S05]  /*37c0*/  UMOV UR6, 0x10 ;  /* 0x0000001000067882 */ /* 0x000fca0000000000 */
[----:B------:R-:W-:Y:S04]  /*37d0*/  DEPBAR.LE SB1, 0x36 ;  /* 0x00009d800000791a */ /* 0x000fe80000000000 */
[----:B------:R-:W1:Y:S02]  /*37e0*/  UTCATOMSWS.2CTA.FIND_AND_SET.ALIGN UP1, UR6, UR6 ;  /* 0x00000006000675e3 */ /* 0x000e640008220800 */
[----:B-1----:R-:W-:Y:S01]  /*37f0*/  MOV R11, UR6 ;  /* 0x00000006000b7c02 */ /* 0x002fe20008000f00 */
[----:B------:R-:W-:Y:S05]  /*3800*/  BRA.U !UP1, `(.L_x_74) ;  /* 0xfffffffd09e87547 */ /* 0x000fea000b83ffff */
.L_x_73:
[----:B------:R-:W1:Y:S01]  /*3810*/  LDS R5, [UR7+0x10] ;  /* 0x00001007ff057984 */ /* 0x000e620008000800 */
[----:B------:R-:W-:Y:S01]  /*3820*/  IMAD.U32 R3, RZ, RZ, UR8 ;  /* 0x00000008ff037e24 */ /* 0x000fe2000f8e00ff */
[----:B------:R-:W-:-:S03]  /*3830*/  MOV R2, UR4 ;  /* 0x0000000400027c02 */ /* 0x000fc60008000f00 */
[----:B------:R-:W-:Y:S01]  /*3840*/  VIADD R3, R3, 0x200 ;  /* 0x0000020003037836 */ /* 0x000fe20000000000 */
[----:B-1----:R-:W-:-:S04]  /*3850*/  SHF.L.U32 R5, R5, 0x1f, RZ ;  /* 0x0000001f05057819 */ /* 0x002fc800000006ff */
[----:B------:R-:W1:Y:S02]  /*3860*/  SYNCS.PHASECHK.TRANS64.TRYWAIT P0, [UR7+0x8], R5 ;  /* 0x00000805ff0075a7 */ /* 0x000e640008001107 */
[----:B-1----:R-:W-:Y:S05]  /*3870*/  @P0 BRA `(.L_x_75) ;  /* 0x0000000000080947 */ /* 0x002fea0003800000 */
[----:B------:R-:W1:Y:S02]  /*3880*/  SYNCS.PHASECHK.TRANS64.TRYWAIT P0, [UR7+0x8], R5 ;  /* 0x00000805ff0075a7 */ /* 0x000e640008001107 */
[----:B-1----:R-:W-:Y:S05]  /*3890*/  @!P0 BRA `(.L_x_76) ;  /* 0x0000006000ac8947 */ /* 0x002fea0003800000 */
.L_x_75:
[----:B-1----:R-:W-:Y:S01]  /*38a0*/  HFMA2 R4, -RZ, RZ, 0, 5.9604644775390625e-08 ;  /* 0x00000001ff047431 */ /* 0x002fe200000001ff */
[----:B------:R-:W-:Y:S01]  /*38b0*/  UPRMT UR6, UR4, 0x654, UR9 ;  /* 0x0000065404067896 */ /* 0x000fe20008000009 */
[----:B------:R-:W-:Y:S01]  /*38c0*/  IMAD.MOV.U32 R6, RZ, RZ, 0xffff ;  /* 0x0000ffffff067424 */ /* 0x000fe200078e00ff */
[----:B------:R-:W-:Y:S01]  /*38d0*/  PRMT R2, R2, 0x654, R3 ;  /* 0x0000065402027816 */ /* 0x000fe20000000003 */
[----:B------:R-:W-:Y:S02]  /*38e0*/  IMAD.MOV.U32 R5, RZ, RZ, 0x4 ;  /* 0x00000004ff057424 */ /* 0x000fe400078e00ff */
[----:B------:R-:W-:Y:S01]  /*38f0*/  IMAD.SHL.U32 R9, R11, 0x20, RZ ;  /* 0x000000200b097824 */ /* 0x000fe200078e00ff */
[----:B------:R-:W-:Y:S02]  /*3900*/  MOV R3, UR6 ;  /* 0x0000000600037c02 */ /* 0x000fe40008000f00 */
[-C--:B------:R-:W-:Y:S01]  /*3910*/  SHF.L.U32 R7, R6, R11.reuse, RZ ;  /* 0x0000000b06077219 */ /* 0x080fe200000006ff */
[----:B------:R1:W-:Y:S01]  /*3920*/  SYNCS.ARRIVE.TRANS64.RED RZ, [UR6], R5 ;  /* 0x00000005ffff79a7 */ /* 0x0003e20008000406 */
[----:B------:R-:W-:Y:S01]  /*3930*/  SHF.L.U32 R6, R4, R11, RZ ;  /* 0x0000000b04067219 */ /* 0x000fe200000006ff */
[----:B------:R1:W-:Y:S04]  /*3940*/  STS [UR8+0x200], R9 ;  /* 0x00020009ff007988 */ /* 0x0003e80008000808 */
[----:B------:R1:W-:Y:S04]  /*3950*/  STAS [R2.64], R11 ;  /* 0x0000000b02007dbd */ /* 0x0003e8000c0008ff */
[----:B------:R1:W-:Y:S04]  /*3960*/  ATOMS.OR RZ, [UR7+0x14], R7 ;  /* 0x00001407ffff798c */ /* 0x0003e8000b000007 */
[----:B------:R1:W-:Y:S04]  /*3970*/  ATOMS.OR RZ, [UR7+0x18], R6 ;  /* 0x00001806ffff798c */ /* 0x0003e8000b000007 */
[----:B------:R1:W-:Y:S02]  /*3980*/  ATOMS.XOR RZ, [UR7+0x10], R4 ;  /* 0x00001004ffff798c */ /* 0x0003e4000b800007 */
.L_x_72:
[----:B------:R-:W-:Y:S05]  /*3990*/  BSYNC B0 ;  /* 0x0000000000007941 */ /* 0x000fea0003800000 */
.L_x_71:
[----:B------:R-:W-:Y:S05]  /*39a0*/  BRA.U UP0, `(.L_x_77) ;  /* 0x00000001006c7547 */ /* 0x000fea000b800000 */
[----:B------:R-:W-:-:S03]  /*39b0*/  UMOV UR6, 0xffffffff ;  /* 0xffffffff00067882 */ /* 0x000fc60000000000 */
[----:B------:R-:W-:Y:S05]  /*39c0*/  BRA.DIV UR6, `(.L_x_78) ;  /* 0x0000006206787947 */ /* 0x000fea000b800000 */
[----:B------:R-:W-:-:S13]  /*39d0*/  ELECT P6, URZ, PT ;  /* 0x0000000000ff782f */ /* 0x000fda00038c0000 */
.L_x_236:
[----:B------:R-:W-:Y:S05]  /*39e0*/  @!P6 BRA `(.L_x_77) ;  /* 0x00000000005ce947 */ /* 0x000fea0003800000 */
[----:B-1----:R-:W1:Y:S02]  /*39f0*/  LDS R3, [UR7+0x10] ;  /* 0x00001007ff037984 */ /* 0x002e640008000800 */
[----:B-1----:R-:W-:-:S04]  /*3a00*/  SHF.L.U32 R3, R3, 0x1f, RZ ;  /* 0x0000001f03037819 */ /* 0x002fc800000006ff */
[----:B------:R-:W1:Y:S02]  /*3a10*/  SYNCS.PHASECHK.TRANS64.TRYWAIT P0, [UR7+0x8], R3 ;  /* 0x00000803ff0075a7 */ /* 0x000e640008001107 */
[----:B-1----:R-:W-:Y:S05]  /*3a20*/  @P0 BRA `(.L_x_79) ;  /* 0x0000000000080947 */ /* 0x002fea0003800000 */
[----:B------:R-:W1:Y:S02]  /*3a30*/  SYNCS.PHASECHK.TRANS64.TRYWAIT P0, [UR7+0x8], R3 ;  /* 0x00000803ff0075a7 */ /* 0x000e640008001107 */
[----:B-1----:R-:W-:Y:S05]  /*3a40*/  @!P0 BRA `(.L_x_80) ;  /* 0x0000006000788947 */ /* 0x002fea0003800000 */
.L_x_79:
[----:B------:R-:W2:Y:S01]  /*3a50*/  LDS R5, [UR8+0x200] ;  /* 0x00020008ff057984 */ /* 0x000ea20008000800 */
[----:B-1----:R-:W-:Y:S02]  /*3a60*/  HFMA2 R2, -RZ, RZ, 0, 5.9604644775390625e-08 ;  /* 0x00000001ff027431 */ /* 0x002fe400000001ff */
[----:B------:R-:W-:Y:S01]  /*3a70*/  IMAD.MOV.U32 R3, RZ, RZ, 0xffff ;  /* 0x0000ffffff037424 */ /* 0x000fe200078e00ff */
[----:B------:R-:W-:Y:S01]  /*3a80*/  UPRMT UR6, UR4, 0x654, UR9 ;  /* 0x0000065404067896 */ /* 0x000fe20008000009 */
[----:B--2---:R-:W-:-:S03]  /*3a90*/  IMAD.SHL.U32 R4, R5, 0x20, RZ ;  /* 0x0000002005047824 */ /* 0x004fc600078e00ff */
[-C--:B------:R-:W-:Y:S02]  /*3aa0*/  SHF.L.U32 R3, R3, R5.reuse, RZ ;  /* 0x0000000503037219 */ /* 0x080fe400000006ff */
[----:B------:R-:W-:Y:S01]  /*3ab0*/  SHF.L.U32 R5, R2, R5, RZ ;  /* 0x0000000502057219 */ /* 0x000fe200000006ff */
[----:B------:R2:W-:Y:S04]  /*3ac0*/  STS [UR8+0x200], R4 ;  /* 0x00020004ff007988 */ /* 0x0005e80008000808 */
[----:B------:R2:W-:Y:S04]  /*3ad0*/  ATOMS.OR RZ, [UR7+0x14], R3 ;  /* 0x00001403ffff798c */ /* 0x0005e8000b000007 */
[----:B------:R2:W-:Y:S01]  /*3ae0*/  ATOMS.OR RZ, [UR7+0x18], R5 ;  /* 0x00001805ffff798c */ /* 0x0005e2000b000007 */
[----:B------:R-:W-:Y:S03]  /*3af0*/  SYNCS.ARRIVE.TRANS64.RED.A1T0 RZ, [UR6], RZ ;  /* 0x000000ffffff79a7 */ /* 0x000fe60008100406 */
[----:B------:R2:W-:Y:S01]  /*3b00*/  ATOMS.XOR RZ, [UR7+0x10], R2 ;  /* 0x00001002ffff798c */ /* 0x0005e2000b800007 */
[----:B------:R-:W-:Y:S05]  /*3b10*/  BRA `(.L_x_77) ;  /* 0x0000000000107947 */ /* 0x000fea0003800000 */
.L_x_70:
[----:B------:R-:W-:-:S05]  /*3b20*/  MOV R2, 0xffffffff ;  /* 0xffffffff00027802 */ /* 0x000fca0000000f00 */
[----:B------:R1:W-:Y:S02]  /*3b30*/  STS [UR8+0x200], R2 ;  /* 0x00020002ff007988 */ /* 0x0003e40008000808 */
[----:B-1----:R-:W-:Y:S02]  /*3b40*/  MOV R2, 0x3b60 ;  /* 0x00003b6000027802 */ /* 0x002fe40000000f00 */
[----:B-----5:R-:W-:Y:S05]  /*3b50*/  CALL.REL.NOINC `($__internal_1_$__cuda_sm10x_tcgen05_guardrail_trap_phase_invalid_during_alloc) ;  /* 0x0000006400c47944 */ /* 0x020fea0003c00000 */
.L_x_77:
[----:B------:R-:W-:Y:S05]  /*3b60*/  WARPSYNC.ALL ;  /* 0x0000000000007948 */ /* 0x000fea0003800000 */
[----:B------:R-:W3:Y:S01]  /*3b70*/  S2UR UR7, SR_CgaCtaId ;  /* 0x00000000000779c3 */ /* 0x000ee20000008800 */
[----:B------:R-:W-:Y:S01]  /*3b80*/  UMOV UR6, 0x400 ;  /* 0x0000040000067882 */ /* 0x000fe20000000000 */
[----:B------:R-:W-:-:S06]  /*3b90*/  NOP ;  /* 0x0000000000007918 */ /* 0x000fcc0000000000 */
[----:B------:R-:W-:Y:S06]  /*3ba0*/  BAR.ARV 0x6, 0xa0 ;  /* 0x0182800000007b1d */ /* 0x000fec0000002000 */
[----:B------:R-:W4:Y:S01]  /*3bb0*/  LDCU UR8, c[0x0][0x38c] ;  /* 0x00007180ff0877ac */ /* 0x000f220008000800 */
[----:B------:R-:W-:Y:S01]  /*3bc0*/  LOP3.LUT R0, R0, 0xffff, RZ, 0xc0, !PT ;  /* 0x0000ffff00007812 */ /* 0x000fe200078ec0ff */
[----:B-1----:R-:W-:Y:S01]  /*3bd0*/  IMAD.MOV.U32 R9, RZ, RZ, 0x1 ;  /* 0x00000001ff097424 */ /* 0x002fe200078e00ff */
[----:B------:R-:W-:Y:S01]  /*3be0*/  LOP3.LUT R8, R8, 0xffff, RZ, 0xc0, !PT ;  /* 0x0000ffff08087812 */ /* 0x000fe200078ec0ff */
[----:B------:R-:W-:Y:S01]  /*3bf0*/  UMOV UR19, URZ ;  /* 0x000000ff00137c82 */ /* 0x000fe20008000000 */
[----:B------:R-:W-:Y:S01]  /*3c00*/  R2UR UR11, R0 ;  /* 0x00000000000b72ca */ /* 0x000fe200000e0000 */
[----:B------:R-:W-:Y:S01]  /*3c10*/  UMOV UR18, URZ ;  /* 0x000000ff00127c82 */ /* 0x000fe20008000000 */
[----:B------:R-:W-:Y:S01]  /*3c20*/  R2UR UR12, R8 ;  /* 0x00000000080c72ca */ /* 0x000fe200000e0000 */
[----:B------:R-:W-:Y:S01]  /*3c30*/  IMAD.MOV.U32 R8, RZ, RZ, RZ ;  /* 0x000000ffff087224 */ /* 0x000fe200078e00ff */
[----:B------:R-:W-:Y:S01]  /*3c40*/  UMOV UR17, URZ ;  /* 0x000000ff00117c82 */ /* 0x000fe20008000000 */
[----:B---3--:R-:W-:-:S02]  /*3c50*/  ULEA UR7, UR7, UR6, 0x18 ;  /* 0x0000000607077291 */ /* 0x008fc4000f8ec0ff */
[----:B------:R-:W-:Y:S02]  /*3c60*/  UISETP.NE.AND UP2, UPT, UR5, URZ, UPT ;  /* 0x000000ff0500728c */ /* 0x000fe4000bf45270 */
[----:B------:R-:W-:Y:S02]  /*3c70*/  UIADD3 UR13, UPT, UPT, UR7, 0x3400, URZ ;  /* 0x00003400070d7890 */ /* 0x000fe4000fffe0ff */
[----:B------:R-:W-:Y:S02]  /*3c80*/  UIADD3 UR14, UPT, UPT, UR7, 0x25400, URZ ;  /* 0x00025400070e7890 */ /* 0x000fe4000fffe0ff */
[----:B----4-:R-:W-:Y:S01]  /*3c90*/  UIADD3 UR8, UPT, UPT, UR8, 0x3f, URZ ;  /* 0x0000003f08087890 */ /* 0x010fe2000fffe0ff */
[----:B--2---:R-:W1:Y:S01]  /*3ca0*/  LDS R2, [UR7+0x200] ;  /* 0x00020007ff027984 */ /* 0x004e620008000800 */
[----:B------:R-:W-:Y:S02]  /*3cb0*/  USHF.R.U32.HI UR13, URZ, 0x4, UR13 ;  /* 0x00000004ff0d7899 */ /* 0x000fe4000801160d */
[----:B------:R-:W-:-:S02]  /*3cc0*/  USHF.R.S32.HI UR6, URZ, 0x1f, UR8 ;  /* 0x0000001fff067899 */ /* 0x000fc40008011408 */
[----:B------:R-:W-:Y:S02]  /*3cd0*/  USHF.R.U32.HI UR14, URZ, 0x4, UR14 ;  /* 0x00000004ff0e7899 */ /* 0x000fe4000801160e */
[----:B------:R-:W-:Y:S02]  /*3ce0*/  ULEA.HI UR6, UR6, UR8, URZ, 0x6 ;  /* 0x0000000806067291 */ /* 0x000fe4000f8f30ff */
[----:B------:R-:W-:Y:S02]  /*3cf0*/  ULOP3.LUT UR13, UR13, 0x3fff, URZ, 0xc0, !UPT ;  /* 0x00003fff0d0d7892 */ /* 0x000fe4000f8ec0ff */
[----:B------:R-:W-:Y:S02]  /*3d00*/  USHF.R.S32.HI UR6, URZ, 0x6, UR6 ;  /* 0x00000006ff067899 */ /* 0x000fe40008011406 */
[----:B------:R-:W-:Y:S02]  /*3d10*/  ULOP3.LUT UR14, UR14, 0x3fff, URZ, 0xc0, !UPT ;  /* 0x00003fff0e0e7892 */ /* 0x000fe4000f8ec0ff */
[----:B------:R-:W-:Y:S01]  /*3d20*/  UISETP.LT.AND UP0, UPT, UR6, 0x1, UPT ;  /* 0x000000010600788c */ /* 0x000fe2000bf01270 */
[----:B------:R-:W-:Y:S01]  /*3d30*/  UMOV UR28, 0x0 ;  /* 0x00000000001c7882 */ /* 0x000fe20000000000 */
[----:B------:R-:W-:Y:S01]  /*3d40*/  UMOV UR29, 0x8100490 ;  /* 0x08100490001d7882 */ /* 0x000fe20000000000 */
[----:B------:R-:W-:-:S02]  /*3d50*/  ULOP3.LUT UR13, UR13, 0x10000, URZ, 0xfc, !UPT ;  /* 0x000100000d0d7892 */ /* 0x000fc4000f8efcff */
[----:B------:R-:W-:Y:S02]  /*3d60*/  ULOP3.LUT UR14, UR14, 0x10000, URZ, 0xfc, !UPT ;  /* 0x000100000e0e7892 */ /* 0x000fe4000f8efcff */
[----:B------:R-:W-:Y:S01]  /*3d70*/  USEL UR20, UR6, 0x1, !UP0 ;  /* 0x0000000106147887 */ /* 0x000fe2000c000000 */
[----:B------:R-:W-:Y:S01]  /*3d80*/  UMOV UR26, 0x0 ;  /* 0x00000000001a7882 */ /* 0x000fe20000000000 */
[----:B------:R-:W-:Y:S01]  /*3d90*/  UMOV UR27, 0x8100490 ;  /* 0x08100490001b7882 */ /* 0x000fe20000000000 */
[----:B------:R-:W-:Y:S01]  /*3da0*/  UMOV UR24, 0x0 ;  /* 0x0000000000187882 */ /* 0x000fe20000000000 */
[----:B------:R-:W-:Y:S01]  /*3db0*/  UMOV UR25, 0x8100490 ;  /* 0x0810049000197882 */ /* 0x000fe20000000000 */
[----:B------:R-:W-:Y:S01]  /*3dc0*/  UMOV UR22, 0x0 ;  /* 0x0000000000167882 */ /* 0x000fe20000000000 */
[----:B------:R-:W-:Y:S01]  /*3dd0*/  UMOV UR23, 0x8100490 ;  /* 0x0810049000177882 */ /* 0x000fe20000000000 */
[----:B-1----:R-:W-:Y:S02]  /*3de0*/  R2UR UR21, R2 ;  /* 0x00000000021572ca */ /* 0x002fe400000e0000 */
[----:B------:R-:W-:-:S13]  /*3df0*/  CS2R R2, SRZ ;  /* 0x0000000000027805 */ /* 0x000fda000001ff00 */
.L_x_88:
[C---:B------:R-:W-:Y:S02]  /*3e00*/  LEA R0, R8.reuse, UR7, 0x3 ;  /* 0x0000000708007c11 */ /* 0x040fe4000f8e18ff */
[----:B------:R-:W-:Y:S02]  /*3e10*/  SHF.L.U32 R5, R3, 0x1f, RZ ;  /* 0x0000001f03057819 */ /* 0x000fe400000006ff */
[----:B------:R-:W-:Y:S02]  /*3e20*/  LEA R4, R8, UR7, 0x4 ;  /* 0x0000000708047c11 */ /* 0x000fe4000f8e20ff */
[----:B------:R-:W1:Y:S02]  /*3e30*/  SYNCS.PHASECHK.TRANS64.TRYWAIT P0, [R0+URZ+0x150], R5 ;  /* 0x00015005000075a7 */ /* 0x000e6400080011ff */
[----:B-1-34-:R-:W-:Y:S05]  /*3e40*/  @!P0 BRA `(.L_x_81) ;  /* 0x0000005c00908947 */ /* 0x01afea0003800000 */
.L_x_237:
[----:B-1----:R-:W1:Y:S01]  /*3e50*/  LDS.128 R4, [R4+0x1e0] ;  /* 0x0001e00004047984 */ /* 0x002e620000000c00 */
[----:B------:R-:W-:Y:S02]  /*3e60*/  VIADD R0, R0, 0x160 ;  /* 0x0000016000007836 */ /* 0x000fe40000000000 */
[----:B------:R-:W-:Y:S01]  /*3e70*/  VIADD R8, R8, 0x1 ;  /* 0x0000000108087836 */ /* 0x000fe20000000000 */
[----:B------:R-:W-:Y:S01]  /*3e80*/  @!PT LDS RZ, [RZ] ;  /* 0x00000000fffff984 */ /* 0x000fe20000000800 */
[----:B------:R-:W-:Y:S01]  /*3e90*/  @!PT LDS RZ, [RZ] ;  /* 0x00000000fffff984 */ /* 0x000fe20000000800 */
[----:B------:R-:W-:Y:S01]  /*3ea0*/  @!PT LDS RZ, [RZ] ;  /* 0x00000000fffff984 */ /* 0x000fe20000000800 */
[----:B------:R-:W-:Y:S01]  /*3eb0*/  @!PT LDS RZ, [RZ] ;  /* 0x00000000fffff984 */ /* 0x000fe20000000800 */
[----:B------:R2:W-:Y:S06]  /*3ec0*/  MEMBAR.ALL.CTA ;  /* 0x0000000000007992 */ /* 0x0005ec0000008000 */
[----:B--2---:R-:W2:Y:S01]  /*3ed0*/  FENCE.VIEW.ASYNC.S ;  /* 0x00000000000073c6 */ /* 0x004ea20000000000 */
[----:B------:R-:W-:-:S04]  /*3ee0*/  PRMT R0, RZ, 0x654, R0 ;  /* 0x00000654ff007816 */ /* 0x000fc80000000000 */
[----:B--2---:R2:W-:Y:S01]  /*3ef0*/  SYNCS.ARRIVE.TRANS64.RED.A1T0 RZ, [R0+URZ], RZ ;  /* 0x000000ff00ff79a7 */ /* 0x0045e200081004ff */
[----:B-1----:R-:W-:Y:S01]  /*3f00*/  LOP3.LUT P1, RZ, R6, 0x1, RZ, 0xc0, !PT ;  /* 0x0000000106ff7812 */ /* 0x002fe2000782c0ff */
[----:B--2---:R-:W-:-:S12]  /*3f10*/  BRA.U UP2, `(.L_x_82) ;  /* 0x0000000502087547 */ /* 0x004fd8000b800000 */
[----:B------:R-:W1:Y:S01]  /*3f20*/  LDCU UR8, c[0x0][0x38c] ;  /* 0x00007180ff0877ac */ /* 0x000e620008000800 */
[----:B------:R-:W-:Y:S02]  /*3f30*/  PLOP3.LUT P2, PT, PT, PT, PT, 0x80, 0x8 ;  /* 0x000000000008781c */ /* 0x000fe40003f4f070 */
[----:B------:R-:W-:Y:S01]  /*3f40*/  SHF.L.U32 R5, R9, 0x1f, RZ ;  /* 0x0000001f09057819 */ /* 0x000fe200000006ff */
[----:B------:R-:W-:Y:S02]  /*3f50*/  ULEA UR9, UR19, UR7, 0x3 ;  /* 0x0000000713097291 */ /* 0x000fe4000f8e18ff */
[----:B------:R-:W-:Y:S02]  /*3f60*/  ULEA UR10, UR19, UR21, 0x5 ;  /* 0x00000015130a7291 */ /* 0x000fe4000f8e28ff */
[----:B-1----:R-:W-:-:S06]  /*3f70*/  UISETP.GE.AND UP0, UPT, UR8, 0x1, UPT ;  /* 0x000000010800788c */ /* 0x002fcc000bf06270 */
[----:B------:R-:W-:-:S05]  /*3f80*/  PLOP3.LUT P0, PT, PT, PT, UP0, 0x80, 0x8 ;  /* 0x000000000008781c */ /* 0x000fca0003f0f008 */
[----:B------:R-:W-:-:S08]  /*3f90*/  @UP0 ULEA UR8, UR18, UR7, 0x3 ;  /* 0x0000000712080291 */ /* 0x000fd0000f8e18ff */
[----:B------:R-:W-:-:S04]  /*3fa0*/  @P0 SHF.L.U32 R0, R2, 0x1f, RZ ;  /* 0x0000001f02000819 */ /* 0x000fc800000006ff */
[----:B------:R1:W2:Y:S01]  /*3fb0*/  @P0 SYNCS.PHASECHK.TRANS64.TRYWAIT P2, [UR8], R0 ;  /* 0x00000000ff0005a7 */ /* 0x0002a20008041108 */
[----:B------:R-:W3:Y:S02]  /*3fc0*/  SYNCS.PHASECHK.TRANS64.TRYWAIT P0, [UR9+0x190], R5 ;  /* 0x00019005ff0075a7 */ /* 0x000ee40008001109 */
[----:B-123--:R-:W-:Y:S05]  /*3fd0*/  @!P0 BRA `(.L_x_83) ;  /* 0x0000005c00408947 */ /* 0x00efea0003800000 */
.L_x_239:
[----:B------:R-:W-:Y:S01]  /*3fe0*/  UMOV UR16, UR17 ;  /* 0x0000001100107c82 */ /* 0x000fe20008000000 */
[----:B------:R-:W-:Y:S05]  /*3ff0*/  BRA.U !UP0, `(.L_x_84) ;  /* 0x0000000108c07547 */ /* 0x000fea000b800000 */
[----:B------:R-:W-:Y:S02]  /*4000*/  UIADD3 UR16, UPT, UPT, UR20, UR17, URZ ;  /* 0x0000001114107290 */ /* 0x000fe4000fffe0ff */
[----:B------:R-:W-:Y:S01]  /*4010*/  UPLOP3.LUT UP3, UPT, UPT, UPT, UPT, 0x40, 0x4 ;  /* 0x000000000004789c */ /* 0x000fe20003f6e870 */
[----:B------:R-:W-:Y:S01]  /*4020*/  UMOV UR15, UR6 ;  /* 0x00000006000f7c82 */ /* 0x000fe20008000000 */
[----:B------:R-:W-:-:S09]  /*4030*/  UMOV UR46, UR18 ;  /* 0x00000012002e7c82 */ /* 0x000fd20008000000 */
.L_x_87:
[----:B--2---:R-:W-:Y:S01]  /*4040*/  ULEA UR8, UR46, UR7, 0x3 ;  /* 0x000000072e087291 */ /* 0x004fe2000f8e18ff */
[----:B---3--:R-:W-:Y:S11]  /*4050*/  @P2 BRA `(.L_x_85) ;  /* 0x00000000000c2947 */ /* 0x008ff60003800000 */
[----:B-1----:R-:W-:Y:S04]  /*4060*/  SHF.L.U32 R5, R2, 0x1f, RZ ;  /* 0x0000001f02057819 */ /* 0x002fe800000006ff */
[----:B------:R-:W1:Y:S02]  /*4070*/  SYNCS.PHASECHK.TRANS64.TRYWAIT P0, [UR8], R5 ;  /* 0x00000005ff0075a7 */ /* 0x000e640008001108 */
[----:B-1----:R-:W-:Y:S05]  /*4080*/  @!P0 BRA `(.L_x_86) ;  /* 0x0000005c002c8947 */ /* 0x002fea0003800000 */
.L_x_85:
[----:B------:R-:W-:Y:S01]  /*4090*/  UISETP.NE.AND UP0, UPT, UR15, 0x1, UPT ;  /* 0x000000010f00788c */ /* 0x000fe2000bf05270 */
[----:B------:R-:W-:Y:S01]  /*40a0*/  PLOP3.LUT P2, PT, PT, PT, PT, 0x80, 0x8 ;  /* 0x000000000008781c */ /* 0x000fe20003f4f070 */
[----:B------:R-:W-:Y:S02]  /*40b0*/  UIADD3 UR18, UPT, UPT, UR46, 0x1, URZ ;  /* 0x000000012e127890 */ /* 0x000fe4000fffe0ff */
[----:B------:R-:W-:Y:S02]  /*40c0*/  ULEA UR32, UR46, UR14, 0x8 ;  /* 0x0000000e2e207291 */ /* 0x000fe4000f8e40ff */
[----:B------:R-:W-:Y:S01]  /*40d0*/  UISETP.NE.AND UP1, UPT, UR18, 0x11, UPT ;  /* 0x000000111200788c */ /* 0x000fe2000bf25270 */
[----:B------:R-:W-:Y:S01]  /*40e0*/  PLOP3.LUT P0, PT, PT, PT, UP0, 0x80, 0x8 ;  /* 0x000000000008781c */ /* 0x000fe20003f0f008 */
[----:B------:R-:W-:Y:S02]  /*40f0*/  UIADD3 UR44, UPT, UPT, UR32, 0x2, URZ ;  /* 0x00000002202c7890 */ /* 0x000fe4000fffe0ff */
[----:B------:R-:W-:Y:S02]  /*4100*/  USEL UR31, URZ, 0x1, UP1 ;  /* 0x00000001ff1f7887 */ /* 0x000fe40008800000 */
[----:B------:R-:W-:Y:S02]  /*4110*/  USEL UR18, UR18, URZ, UP1 ;  /* 0x000000ff12127287 */ /* 0x000fe40008800000 */
[----:B------:R-:W-:Y:S02]  /*4120*/  UIADD3 UR40, UPT, UPT, UR32, 0x4, URZ ;  /* 0x0000000420287890 */ /* 0x000fe4000fffe0ff */
[----:B------:R-:W-:Y:S01]  /*4130*/  @UP0 ULEA UR30, UR18, UR7, 0x3 ;  /* 0x00000007121e0291 */ /* 0x000fe2000f8e18ff */
[----:B------:R-:W-:Y:S01]  /*4140*/  LOP3.LUT R2, R2, UR31, RZ, 0x3c, !PT ;  /* 0x0000001f02027c12 */ /* 0x000fe2000f8e3cff */
[----:B------:R-:W-:Y:S02]  /*4150*/  UIADD3 UR36, UPT, UPT, UR32, 0x6, URZ ;  /* 0x0000000620247890 */ /* 0x000fe4000fffe0ff */
[----:B------:R-:W-:Y:S01]  /*4160*/  UIADD3 UR8, UPT, UPT, UR8, 0x88, URZ ;  /* 0x0000008808087890 */ /* 0x000fe2000fffe0ff */
[----:B-1----:R-:W-:Y:S01]  /*4170*/  @P0 SHF.L.U32 R0, R2, 0x1f, RZ ;  /* 0x0000001f02000819 */ /* 0x002fe200000006ff */
[----:B------:R-:W-:Y:S02]  /*4180*/  UIADD3 UR17, UPT, UPT, UR17, 0x1, URZ ;  /* 0x0000000111117890 */ /* 0x000fe4000fffe0ff */
[----:B------:R-:W-:Y:S01]  /*4190*/  UIADD3 UR15, UPT, UPT, UR15, -0x1, URZ ;  /* 0xffffffff0f0f7890 */ /* 0x000fe2000fffe0ff */
[----:B------:R2:W3:Y:S01]  /*41a0*/  @P0 SYNCS.PHASECHK.TRANS64.TRYWAIT P2, [UR30], R0 ;  /* 0x00000000ff0005a7 */ /* 0x0004e2000804111e */
[----:B------:R-:W-:Y:S02]  /*41b0*/  ULEA UR30, UR46, UR13, 0x9 ;  /* 0x0000000d2e1e7291 */ /* 0x000fe4000f8e48ff */
[----:B------:R-:W-:Y:S02]  /*41c0*/  UISETP.NE.AND UP0, UPT, UR17, UR16, UPT ;  /* 0x000000101100728c */ /* 0x000fe4000bf05270 */
[----:B------:R-:W-:Y:S02]  /*41d0*/  UIADD3 UR42, UPT, UPT, UR30, 0x2, URZ ;  /* 0x000000021e2a7890 */ /* 0x000fe4000fffe0ff */
[----:B------:R-:W-:Y:S02]  /*41e0*/  UIADD3 UR38, UPT, UPT, UR30, 0x4, URZ ;  /* 0x000000041e267890 */ /* 0x000fe4000fffe0ff */
[----:B------:R-:W-:Y:S01]  /*41f0*/  UIADD3 UR34, UPT, UPT, UR30, 0x6, URZ ;  /* 0x000000061e227890 */ /* 0x000fe2000fffe0ff */
[----:B------:R-:W-:Y:S01]  /*4200*/  UMOV UR33, 0x40004040 ;  /* 0x4000404000217882 */ /* 0x000fe20000000000 */
[----:B------:R-:W-:Y:S01]  /*4210*/  UMOV UR31, 0x40004040 ;  /* 0x40004040001f7882 */ /* 0x000fe20000000000 */
[----:B------:R-:W-:Y:S01]  /*4220*/  UMOV UR45, 0x40004040 ;  /* 0x40004040002d7882 */ /* 0x000fe20000000000 */
[----:B------:R2:W-:Y:S01]  /*4230*/  UTCHMMA.2CTA gdesc[UR30], gdesc[UR32], tmem[UR10], tmem[UR28], idesc[UR29], UP3 ;  /* 0x00ff1c201e0075ea */ /* 0x0005e20009a0000a */
[----:B------:R-:W-:Y:S01]  /*4240*/  UPLOP3.LUT UP3, UPT, UPT, UPT, UPT, 0x80, 0x8 ;  /* 0x000000000008789c */ /* 0x000fe20003f6f070 */
[----:B------:R-:W-:Y:S01]  /*4250*/  UMOV UR43, 0x40004040 ;  /* 0x40004040002b7882 */ /* 0x000fe20000000000 */
[----:B------:R-:W-:Y:S01]  /*4260*/  UMOV UR41, 0x40004040 ;  /* 0x4000404000297882 */ /* 0x000fe20000000000 */
[----:B------:R2:W-:Y:S01]  /*4270*/  UTCHMMA.2CTA gdesc[UR42], gdesc[UR44], tmem[UR10], tmem[UR26], idesc[UR27], UPT ;  /* 0x00ff1a2c2a0075ea */ /* 0x0005e2000ba0000a */
[----:B------:R-:W-:Y:S01]  /*4280*/  UMOV UR39, 0x40004040 ;  /* 0x4000404000277882 */ /* 0x000fe20000000000 */
[----:B------:R-:W-:Y:S01]  /*4290*/  UMOV UR37, 0x40004040 ;  /* 0x4000404000257882 */ /* 0x000fe20000000000 */
[----:B------:R-:W-:Y:S01]  /*42a0*/  UMOV UR35, 0x40004040 ;  /* 0x4000404000237882 */ /* 0x000fe20000000000 */
[----:B------:R2:W-:Y:S01]  /*42b0*/  UTCHMMA.2CTA gdesc[UR38], gdesc[UR40], tmem[UR10], tmem[UR24], idesc[UR25], UPT ;  /* 0x00ff1828260075ea */ /* 0x0005e2000ba0000a */
[----:B------:R2:W-:Y:S01]  /*42c0*/  UTCHMMA.2CTA gdesc[UR34], gdesc[UR36], tmem[UR10], tmem[UR22], idesc[UR23], UPT ;  /* 0x00ff1624220075ea */ /* 0x0005e2000ba0000a */
[----:B------:R2:W-:Y:S01]  /*42d0*/  UTCBAR.2CTA.MULTICAST [UR8], URZ, UR12 ;  /* 0x000000ff080073e9 */ /* 0x0005e2000820080c */
[----:B------:R-:W-:Y:S01]  /*42e0*/  UMOV UR46, UR18 ;  /* 0x00000012002e7c82 */ /* 0x000fe20008000000 */
[----:B------:R-:W-:Y:S05]  /*42f0*/  BRA.U UP0, `(.L_x_87) ;  /* 0xfffffffd00507547 */ /* 0x000fea000b83ffff */
.L_x_84:
[----:B------:R-:W-:Y:S01]  /*4300*/  UIADD3 UR9, UPT, UPT, UR9, 0x170, URZ ;  /* 0x0000017009097890 */ /* 0x000fe2000fffe0ff */
[----:B------:R-:W-:-:S08]  /*4310*/  UMOV UR17, UR16 ;  /* 0x0000001000117c82 */ /* 0x000fd00008000000 */
[----:B------:R4:W-:Y:S01]  /*4320*/  UTCBAR.2CTA.MULTICAST [UR9], URZ, UR11 ;  /* 0x000000ff090073e9 */ /* 0x0009e2000820080b */
[----:B------:R-:W-:Y:S02]  /*4330*/  NOP ;  /* 0x0000000000007918 */ /* 0x000fe40000000000 */
.L_x_82:
[----:B------:R-:W-:Y:S01]  /*4340*/  UIADD3 UR19, UPT, UPT, UR19, 0x1, URZ ;  /* 0x0000000113137890 */ /* 0x000fe2000fffe0ff */
[----:B------:R-:W-:-:S03]  /*4350*/  ISETP.NE.AND P0, PT, R8, 0x2, PT ;  /* 0x000000020800780c */ /* 0x000fc60003f05270 */
[----:B------:R-:W-:Y:S01]  /*4360*/  UISETP.NE.AND UP0, UPT, UR19, 0x4, UPT ;  /* 0x000000041300788c */ /* 0x000fe2000bf05270 */
[----:B-12---:R-:W-:Y:S02]  /*4370*/  SEL R0, RZ, 0x1, P0 ;  /* 0x00000001ff007807 */ /* 0x006fe40000000000 */
[----:B------:R-:W-:Y:S01]  /*4380*/  SEL R8, R8, RZ, P0 ;  /* 0x000000ff08087207 */ /* 0x000fe20000000000 */
[----:B------:R-:W-:Y:S01]  /*4390*/  USEL UR8, URZ, 0x1, UP0 ;  /* 0x00000001ff087887 */ /* 0x000fe20008000000 */
[----:B------:R-:W-:Y:S01]  /*43a0*/  LOP3.LUT R3, R3, R0, RZ, 0x3c, !PT ;  /* 0x0000000003037212 */ /* 0x000fe200078e3cff */
[----:B------:R-:W-:-:S04]  /*43b0*/  USEL UR19, UR19, URZ, UP0 ;  /* 0x000000ff13137287 */ /* 0x000fc80008000000 */
[----:B------:R-:W-:Y:S01]  /*43c0*/  LOP3.LUT R9, R9, UR8, RZ, 0x3c, !PT ;  /* 0x0000000809097c12 */ /* 0x000fe2000f8e3cff */
[----:B------:R-:W-:Y:S07]  /*43d0*/  @P1 BRA `(.L_x_88) ;  /* 0xfffffff800881947 */ /* 0x000fee000383ffff */
[----:B------:R-:W1:Y:S01]  /*43e0*/  S2UR UR6, SR_CgaCtaId ;  /* 0x00000000000679c3 */ /* 0x000e620000008800 */
[----:B------:R-:W-:Y:S01]  /*43f0*/  ELECT P0, URZ, PT ;  /* 0x0000000000ff782f */ /* 0x000fe20003800000 */
[----:B------:R-:W-:Y:S01]  /*4400*/  HFMA2 R0, -RZ, RZ, 0, 5.9604644775390625e-08 ;  /* 0x00000001ff007431 */ /* 0x000fe200000001ff */
[----:B------:R-:W-:-:S05]  /*4410*/  UMOV UR8, 0x40 ;  /* 0x0000004000087882 */ /* 0x000fca0000000000 */
[----:B------:R-:W-:Y:S01]  /*4420*/  UVIRTCOUNT.DEALLOC.SMPOOL 0x80 ;  /* 0x000000800000784c */ /* 0x000fe20000000000 */
[----:B------:R-:W-:Y:S02]  /*4430*/  UISETP.NE.AND UP0, UPT, UR5, URZ, UPT ;  /* 0x000000ff0500728c */ /* 0x000fe4000bf05270 */
[----:B-1----:R-:W-:-:S09]  /*4440*/  ULEA UR6, UR6, UR8, 0x18 ;  /* 0x0000000806067291 */ /* 0x002fd2000f8ec0ff */
[----:B------:R1:W-:Y:S01]  /*4450*/  @P0 STS.U8 [UR6+0x1c], R0 ;  /* 0x00001c00ff000988 */ /* 0x0003e20008000006 */
[----:B------:R-:W-:Y:S05]  /*4460*/  BRA.U UP0, `(.L_x_89) ;  /* 0x0000000100a07547 */ /* 0x000fea000b800000 */
[----:B------:R-:W-:Y:S01]  /*4470*/  UIADD3 UR5, UPT, UPT, UR7, 0x190, URZ ;  /* 0x0000019007057890 */ /* 0x000fe2000fffe0ff */
[----:B------:R-:W-:-:S03]  /*4480*/  SHF.L.U32 R3, R9, 0x1f, RZ ;  /* 0x0000001f09037819 */ /* 0x000fc600000006ff */
[----:B------:R-:W-:-:S09]  /*4490*/  ULEA UR8, UR19, UR5, 0x3 ;  /* 0x0000000513087291 */ /* 0x000fd2000f8e18ff */
[----:B------:R-:W2:Y:S02]  /*44a0*/  SYNCS.PHASECHK.TRANS64.TRYWAIT P0, [UR8], R3 ;  /* 0x00000003ff0075a7 */ /* 0x000ea40008001108 */
[----:B--2---:R-:W-:Y:S05]  /*44b0*/  @!P0 BRA `(.L_x_90) ;  /* 0x0000005800388947 */ /* 0x004fea0003800000 */
.L_x_242:
[----:B----4-:R-:W-:-:S04]  /*44c0*/  UIADD3 UR9, UPT, UPT, UR19, 0x1, URZ ;  /* 0x0000000113097890 */ /* 0x010fc8000fffe0ff */
        /* <DEDUP_REMOVED lines=8> */
.L_x_244:
        /* <DEDUP_REMOVED lines=9> */
.L_x_246:
[----:B------:R-:W-:-:S04]  /*45e0*/  UIADD3 UR9, UPT, UPT, UR9, 0x1, URZ ;  /* 0x0000000109097890 */ /* 0x000fc8000fffe0ff */
[----:B------:R-:W-:-:S04]  /*45f0*/  UISETP.NE.AND UP1, UPT, UR9, 0x4, UPT ;  /* 0x000000040900788c */ /* 0x000fc8000bf25270 */
[----:B------:R-:W-:Y:S02]  /*4600*/  USEL UR8, URZ, 0x1, UP1 ;  /* 0x00000001ff087887 */ /* 0x000fe40008800000 */
[----:B------:R-:W-:-:S04]  /*4610*/  USEL UR9, UR9, URZ, UP1 ;  /* 0x000000ff09097287 */ /* 0x000fc80008800000 */
[----:B------:R-:W-:Y:S01]  /*4620*/  ULEA UR9, UR9, UR5, 0x3 ;  /* 0x0000000509097291 */ /* 0x000fe2000f8e18ff */
[----:B-1----:R-:W-:-:S04]  /*4630*/  LOP3.LUT R3, R2, UR8, RZ, 0x3c, !PT ;  /* 0x0000000802037c12 */ /* 0x002fc8000f8e3cff */
[----:B------:R-:W-:Y:S01]  /*4640*/  SHF.L.U32 R3, R3, 0x1f, RZ ;  /* 0x0000001f03037819 */ /* 0x000fe200000006ff */
[----:B------:R-:W-:-:S04]  /*4650*/  IMAD.U32 R0, RZ, RZ, UR9 ;  /* 0x00000009ff007e24 */ /* 0x000fc8000f8e00ff */
[----:B------:R1:W2:Y:S03]  /*4660*/  SYNCS.PHASECHK.TRANS64.TRYWAIT P0, [R0+URZ], R3 ;  /* 0x00000003000075a7 */ /* 0x0002a600080011ff */
[----:B--2---:R-:W-:Y:S05]  /*4670*/  @!P0 NANOSLEEP.SYNCS 0x989680 ;  /* 0x009896800000895d */ /* 0x004fea0003900000 */
[----:B------:R-:W2:Y:S02]  /*4680*/  @!P0 SYNCS.PHASECHK.TRANS64 P0, [R0+URZ], R3 ;  /* 0x00000003000085a7 */ /* 0x000ea400080010ff */
[----:B--2---:R-:W-:Y:S05]  /*4690*/  @P0 BRA `(.L_x_93) ;  /* 0x0000000000200947 */ /* 0x004fea0003800000 */
.L_x_94:
[----:B--2---:R2:W4:Y:S02]  /*46a0*/  SYNCS.PHASECHK.TRANS64.TRYWAIT P0, [R0+URZ], R3 ;  /* 0x00000003000075a7 */ /* 0x00452400080011ff */
[----:B----4-:R-:W-:Y:S05]  /*46b0*/  @!P0 NANOSLEEP.SYNCS 0x989680 ;  /* 0x009896800000895d */ /* 0x010fea0003900000 */
[----:B------:R-:W4:Y:S02]  /*46c0*/  @!P0 SYNCS.PHASECHK.TRANS64 P0, [R0+URZ], R3 ;  /* 0x00000003000085a7 */ /* 0x000f2400080010ff */
[----:B----4-:R-:W-:Y:S05]  /*46d0*/  @!P0 BRA `(.L_x_94) ;  /* 0xfffffffc00f08947 */ /* 0x010fea000383ffff */
[----:B------:R-:W-:Y:S05]  /*46e0*/  BRA `(.L_x_93) ;  /* 0x00000000000c7947 */ /* 0x000fea0003800000 */
.L_x_89:
[----:B------:R-:W-:-:S04]  /*46f0*/  UIADD3 UR5, UPT, UPT, UR7, 0x1d0, URZ ;  /* 0x000001d007057890 */ /* 0x000fc8000fffe0ff */
[----:B------:R-:W-:-:S09]  /*4700*/  UPRMT UR5, UR4, 0x654, UR5 ;  /* 0x0000065404057896 */ /* 0x000fd20008000005 */
[----:B------:R-:W-:Y:S03]  /*4710*/  SYNCS.ARRIVE.TRANS64.RED.A1T0 RZ, [UR5], RZ ;  /* 0x000000ffffff79a7 */ /* 0x000fe60008100405 */
.L_x_93:
[----:B-12---:R-:W-:Y:S01]  /*4720*/  SHF.L.U32 R3, RZ, 0x1f, RZ ;  /* 0x0000001fff037819 */ /* 0x006fe200000006ff */
[----:B------:R-:W-:Y:S01]  /*4730*/  UIADD3 UR5, UPT, UPT, UR7, 0x1d0, URZ ;  /* 0x000001d007057890 */ /* 0x000fe2000fffe0ff */
[----:B------:R-:W-:Y:S02]  /*4740*/  PLOP3.LUT P0, PT, PT, PT, UP0, 0x80, 0x8 ;  /* 0x000000000008781c */ /* 0x000fe40003f0f008 */
[----:B------:R-:W1:Y:S02]  /*4750*/  SYNCS.PHASECHK.TRANS64.TRYWAIT P1, [UR7+0x1d0], R3 ;  /* 0x0001d003ff0075a7 */ /* 0x000e640008021107 */
[----:B-1----:R-:W-:Y:S09]  /*4760*/  @!P1 BRA `(.L_x_95) ;  /* 0x0000005400d49947 */ /* 0x002ff20003800000 */
.L_x_248:
[----:B------:R-:W-:Y:S01]  /*4770*/  @!UP0 UPRMT UR5, UR4, 0x654, UR5 ;  /* 0x0000065404058896 */ /* 0x000fe20008000005 */
[----:B------:R-:W-:Y:S02]  /*4780*/  UMOV UR8, 0xffff ;  /* 0x0000ffff00087882 */ /* 0x000fe40000000000 */
[----:B------:R-:W-:-:S06]  /*4790*/  UMOV UR4, 0x1 ;  /* 0x0000000100047882 */ /* 0x000fcc0000000000 */
[----:B------:R-:W-:Y:S01]  /*47a0*/  @!P0 SYNCS.ARRIVE.TRANS64.RED.A1T0 RZ, [UR5], RZ ;  /* 0x000000ffffff89a7 */ /* 0x000fe20008100405 */
[----:B------:R-:W-:Y:S01]  /*47b0*/  NOP ;  /* 0x0000000000007918 */ /* 0x000fe20000000000 */
[----:B-1----:R-:W1:Y:S01]  /*47c0*/  LDS R0, [UR6+0x14] ;  /* 0x00001406ff007984 */ /* 0x002e620008000800 */
[----:B------:R-:W-:-:S04]  /*47d0*/  ULOP3.LUT UR5, UR21, 0xffff, URZ, 0xc0, !UPT ;  /* 0x0000ffff15057892 */ /* 0x000fc8000f8ec0ff */
[----:B------:R-:W-:-:S04]  /*47e0*/  USHF.R.U32.HI UR5, URZ, 0x5, UR5 ;  /* 0x00000005ff057899 */ /* 0x000fc80008011605 */
[----:B------:R-:W-:Y:S02]  /*47f0*/  USHF.L.U32 UR8, UR8, UR5, URZ ;  /* 0x0000000508087299 */ /* 0x000fe400080006ff */
[----:B------:R-:W-:-:S04]  /*4800*/  USHF.L.U32 UR4, UR4, UR5, URZ ;  /* 0x0000000504047299 */ /* 0x000fc800080006ff */
[----:B-1----:R-:W-:-:S04]  /*4810*/  LOP3.LUT R0, R0, UR8, RZ, 0xc0, !PT ;  /* 0x0000000800007c12 */ /* 0x002fc8000f8ec0ff */
[----:B------:R-:W-:-:S13]  /*4820*/  ISETP.NE.AND P0, PT, R0, UR8, PT ;  /* 0x0000000800007c0c */ /* 0x000fda000bf05270 */
[----:B------:R-:W-:Y:S05]  /*4830*/  @P0 BRA `(.L_x_96) ;  /* 0x0000000000580947 */ /* 0x000fea0003800000 */
[----:B------:R-:W1:Y:S02]  /*4840*/  LDS R0, [UR6+0x18] ;  /* 0x00001806ff007984 */ /* 0x000e640008000800 */
[----:B-1----:R-:W-:-:S04]  /*4850*/  LOP3.LUT R0, R0, UR4, RZ, 0xc0, !PT ;  /* 0x0000000400007c12 */ /* 0x002fc8000f8ec0ff */
[----:B------:R-:W-:-:S13]  /*4860*/  ISETP.NE.AND P0, PT, R0, UR4, PT ;  /* 0x0000000400007c0c */ /* 0x000fda000bf05270 */
[----:B------:R-:W-:Y:S05]  /*4870*/  @P0 BRA `(.L_x_97) ;  /* 0x00000000003c0947 */ /* 0x000fea0003800000 */
[----:B------:R-:W1:Y:S01]  /*4880*/  S2R R2, SR_LANEID ;  /* 0x0000000000027919 */ /* 0x000e620000000000 */
[----:B------:R-:W-:Y:S01]  /*4890*/  ULOP3.LUT UR8, URZ, UR8, URZ, 0x33, !UPT ;  /* 0x00000008ff087292 */ /* 0x000fe2000f8e33ff */
[----:B------:R-:W-:Y:S01]  /*48a0*/  LOP3.LUT R4, RZ, UR4, RZ, 0x33, !PT ;  /* 0x00000004ff047c12 */ /* 0x000fe2000f8e33ff */
[----:B------:R-:W-:Y:S02]  /*48b0*/  VOTEU.ANY UR7, UPT, PT ;  /* 0x0000000000077886 */ /* 0x000fe400038e0100 */
[----:B------:R-:W-:Y:S01]  /*48c0*/  UFLO.U32 UR7, UR7 ;  /* 0x00000007000772bd */ /* 0x000fe200080e0000 */
[----:B------:R-:W2:Y:S01]  /*48d0*/  REDUX UR4, R4 ;  /* 0x00000000040473c4 */ /* 0x000ea20000000000 */
[----:B------:R-:W-:-:S06]  /*48e0*/  IMAD.U32 R0, RZ, RZ, UR8 ;  /* 0x00000008ff007e24 */ /* 0x000fcc000f8e00ff */
[----:B------:R1:W-:Y:S01]  /*48f0*/  UTCATOMSWS.AND URZ, UR8 ;  /* 0x0000000800ff79e3 */ /* 0x0003e20008000000 */
[----:B------:R-:W3:Y:S01]  /*4900*/  REDUX UR5, R0 ;  /* 0x00000000000573c4 */ /* 0x000ee20000000000 */
[----:B-1----:R-:W-:Y:S01]  /*4910*/  ISETP.EQ.U32.AND P0, PT, R2, UR7, PT ;  /* 0x0000000702007c0c */ /* 0x002fe2000bf02070 */
[----:B--2---:R-:W-:Y:S01]  /*4920*/  IMAD.U32 R2, RZ, RZ, UR4 ;  /* 0x00000004ff027e24 */ /* 0x004fe2000f8e00ff */
[----:B---3--:R-:W-:-:S11]  /*4930*/  MOV R3, UR5 ;  /* 0x0000000500037c02 */ /* 0x008fd60008000f00 */
[----:B------:R1:W-:Y:S04]  /*4940*/  @P0 ATOMS.AND RZ, [UR6+0x14], R3 ;  /* 0x00001403ffff098c */ /* 0x0003e8000a800006 */
[----:B------:R1:W-:Y:S01]  /*4950*/  @P0 ATOMS.AND RZ, [UR6+0x18], R2 ;  /* 0x00001802ffff098c */ /* 0x0003e2000a800006 */
[----:B------:R-:W-:Y:S05]  /*4960*/  BRA `(.L_x_98) ;  /* 0x0000000000147947 */ /* 0x000fea0003800000 */
.L_x_97:
[----:B------:R-:W-:Y:S02]  /*4970*/  MOV R2, 0x4990 ;  /* 0x0000499000027802 */ /* 0x000fe40000000f00 */
[----:B---345:R-:W-:Y:S05]  /*4980*/  CALL.REL.NOINC `($__internal_0_$__cuda_sm10x_tcgen05_guardrail_trap_col_being_dealloced_not_returned_by_alloc) ;  /* 0x00000058002c7944 */ /* 0x038fea0003c00000 */
[----:B------:R-:W-:Y:S05]  /*4990*/  BRA `(.L_x_98) ;  /* 0x0000000000087947 */ /* 0x000fea0003800000 */
.L_x_96:
[----:B------:R-:W-:Y:S02]  /*49a0*/  MOV R2, 0x49c0 ;  /* 0x000049c000027802 */ /* 0x000fe40000000f00 */
[----:B---345:R-:W-:Y:S05]  /*49b0*/  CALL.REL.NOINC `($__internal_2_$__cuda_sm10x_tcgen05_guardrail_trap_unallocated_columns_being_dealloced) ;  /* 0x0000005800387944 */ /* 0x038fea0003c00000 */
.L_x_98:
[----:B------:R-:W-:Y:S01]  /*49c0*/  NOP ;  /* 0x0000000000007918 */ /* 0x000fe20000000000 */
[----:B----4-:R-:W-:Y:S05]  /*49d0*/  EXIT ;  /* 0x000000000000794d */ /* 0x010fea0003800000 */
.L_x_69:
[----:B------:R-:W-:-:S09]  /*49e0*/  UISETP.NE.OR UP5, UPT, UR12, 0x3, UP5 ;  /* 0x000000030c00788c */ /* 0x000fd2000afa5670 */
[----:B------:R-:W-:Y:S05]  /*49f0*/  BRA.U UP5, `(.L_x_99) ;  /* 0x0000000d05e87547 */ /* 0x000fea000b800000 */
[----:B------:R-:W1:Y:S01]  /*4a00*/  LDC R0, c[0x0][0xb30] ;  /* 0x0002cc00ff007b82 */ /* 0x000e620000000800 */
[----:B------:R-:W2:Y:S01]  /*4a10*/  LDCU.64 UR8, c[0x0][0x888] ;  /* 0x00011100ff0877ac */ /* 0x000ea20008000a00 */
[----:B------:R-:W-:Y:S02]  /*4a20*/  HFMA2 R29, -RZ, RZ, 0, 0 ;  /* 0x00000000ff1d7431 */ /* 0x000fe400000001ff */
[----:B------:R-:W-:Y:S01]  /*4a30*/  IMAD.MOV.U32 R31, RZ, RZ, 0x1 ;  /* 0x00000001ff1f7424 */ /* 0x000fe200078e00ff */
[----:B------:R-:W-:Y:S01]  /*4a40*/  MOV R27, 0x1000 ;  /* 0x00001000001b7802 */ /* 0x000fe20000000f00 */
[----:B------:R-:W3:Y:S01]  /*4a50*/  LDCU.64 UR4, c[0x0][0x890] ;  /* 0x00011200ff0477ac */ /* 0x000ee20008000a00 */
[----:B------:R-:W-:Y:S01]  /*4a60*/  IMAD.MOV.U32 R30, RZ, RZ, RZ ;  /* 0x000000ffff1e7224 */ /* 0x000fe200078e00ff */
[----:B------:R-:W4:Y:S01]  /*4a70*/  LDC R25, c[0x0][0x370] ;  /* 0x0000dc00ff197b82 */ /* 0x000f220000000800 */
[----:B------:R-:W-:Y:S01]  /*4a80*/  UMOV UR13, 0x400 ;  /* 0x00000400000d7882 */ /* 0x000fe20000000000 */
[----:B------:R-:W-:-:S02]  /*4a90*/  UPLOP3.LUT UP1, UPT, UPT, UPT, UPT, 0x40, 0x4 ;  /* 0x000000000004789c */ /* 0x000fc40003f2e870 */
[----:B------:R-:W-:Y:S01]  /*4aa0*/  ULEA UR13, UR6, UR13, 0x18 ;  /* 0x0000000d060d7291 */ /* 0x000fe2000f8ec0ff */
[----:B------:R-:W-:-:S03]  /*4ab0*/  UMOV UR14, URZ ;  /* 0x000000ff000e7c82 */ /* 0x000fc60008000000 */
[----:B------:R-:W4:Y:S01]  /*4ac0*/  LDC R2, c[0x0][0xb0c] ;  /* 0x0002c300ff027b82 */ /* 0x000f220000000800 */
[----:B--2---:R-:W-:Y:S02]  /*4ad0*/  UISETP.NE.U32.AND UP4, UPT, UR8, URZ, UPT ;  /* 0x000000ff0800728c */ /* 0x004fe4000bf85070 */
[----:B---3--:R-:W-:-:S05]  /*4ae0*/  UISETP.NE.U32.AND UP6, UPT, UR4, URZ, UPT ;  /* 0x000000ff0400728c */ /* 0x008fca000bfc5070 */
[----:B------:R-:W2:Y:S01]  /*4af0*/  LDC R24, c[0x0][0xb20] ;  /* 0x0002c800ff187b82 */ /* 0x000ea20000000800 */
[----:B-1----:R-:W-:Y:S01]  /*4b00*/  ISETP.NE.AND P1, PT, R0, 0x1, PT ;  /* 0x000000010000780c */ /* 0x002fe20003f25270 */
[----:B------:R-:W-:Y:S02]  /*4b10*/  UISETP.NE.AND.EX UP4, UPT, UR9, URZ, UPT, UP4 ;  /* 0x000000ff0900728c */ /* 0x000fe4000bf85340 */
[----:B------:R-:W-:-:S04]  /*4b20*/  UISETP.NE.AND.EX UP6, UPT, UR5, URZ, UPT, UP6 ;  /* 0x000000ff0500728c */ /* 0x000fc8000bfc5360 */
[----:B------:R-:W1:Y:S08]  /*4b30*/  LDC.64 R32, c[0x0][0x348] ;  /* 0x0000d200ff207b82 */ /* 0x000e700000000a00 */
[----:B------:R-:W3:Y:S08]  /*4b40*/  LDC.64 R16, c[0x0][0xb10] ;  /* 0x0002c400ff107b82 */ /* 0x000ef00000000a00 */
[----:B------:R-:W1:Y:S08]  /*4b50*/  LDC.64 R6, c[0x0][0xb18] ;  /* 0x0002c600ff067b82 */ /* 0x000e700000000a00 */
[----:B------:R-:W1:Y:S08]  /*4b60*/  LDC.64 R4, c[0x0][0xb28] ;  /* 0x0002ca00ff047b82 */ /* 0x000e700000000a00 */
[----:B--2-4-:R-:W1:Y:S02]  /*4b70*/  LDC R26, c[0x0][0x374] ;  /* 0x0000dd00ff1a7b82 */ /* 0x014e640000000800 */
.L_x_108:
[C---:B------:R-:W-:Y:S02]  /*4b80*/  LEA R0, R30.reuse, UR13, 0x3 ;  /* 0x0000000d1e007c11 */ /* 0x040fe4000f8e18ff */
[----:B------:R-:W-:Y:S02]  /*4b90*/  SHF.L.U32 R3, R29, 0x1f, RZ ;  /* 0x0000001f1d037819 */ /* 0x000fe400000006ff */
[----:B------:R-:W-:Y:S02]  /*4ba0*/  LEA R20, R30, UR13, 0x4 ;  /* 0x0000000d1e147c11 */ /* 0x000fe4000f8e20ff */
[----:B--2---:R-:W2:Y:S02]  /*4bb0*/  SYNCS.PHASECHK.TRANS64.TRYWAIT P0, [R0+URZ+0x150], R3 ;  /* 0x00015003000075a7 */ /* 0x004ea400080011ff */
[----:B--2---:R-:W-:Y:S05]  /*4bc0*/  @!P0 BRA `(.L_x_100) ;  /* 0x0000005000d48947 */ /* 0x004fea0003800000 */
.L_x_249:
[----:B------:R-:W-:Y:S01]  /*4bd0*/  ISETP.GE.AND P0, PT, R34, 0x1, PT ;  /* 0x000000012200780c */ /* 0x000fe20003f06270 */
[----:B------:R-:W4:Y:S01]  /*4be0*/  LDS.128 R20, [R20+0x1e0] ;  /* 0x0001e00014147984 */ /* 0x000f220000000c00 */
[----:B--2---:R-:W-:Y:S01]  /*4bf0*/  VIADD R0, R0, 0x160 ;  /* 0x0000016000007836 */ /* 0x004fe20000000000 */
[----:B------:R-:W-:Y:S01]  /*4c00*/  @!PT LDS RZ, [RZ] ;  /* 0x00000000fffff984 */ /* 0x000fe20000000800 */
[----:B------:R-:W-:Y:S01]  /*4c10*/  @!PT LDS RZ, [RZ] ;  /* 0x00000000fffff984 */ /* 0x000fe20000000800 */
[----:B------:R-:W-:Y:S01]  /*4c20*/  @!PT LDS RZ, [RZ] ;  /* 0x00000000fffff984 */ /* 0x000fe20000000800 */
[----:B------:R-:W-:Y:S01]  /*4c30*/  @!PT LDS RZ, [RZ] ;  /* 0x00000000fffff984 */ /* 0x000fe20000000800 */
[----:B------:R2:W-:Y:S06]  /*4c40*/  MEMBAR.ALL.CTA ;  /* 0x0000000000007992 */ /* 0x0005ec0000008000 */
[----:B--2---:R-:W2:Y:S01]  /*4c50*/  FENCE.VIEW.ASYNC.S ;  /* 0x00000000000073c6 */ /* 0x004ea20000000000 */
[----:B------:R-:W-:Y:S04]  /*4c60*/  PRMT R0, RZ, 0x654, R0 ;  /* 0x00000654ff007816 */ /* 0x000fe80000000000 */
[----:B--2---:R2:W-:Y:S01]  /*4c70*/  SYNCS.ARRIVE.TRANS64.RED.A1T0 RZ, [R0+URZ], RZ ;  /* 0x000000ff00ff79a7 */ /* 0x0045e200081004ff */
[----:B----4-:R-:W-:Y:S11]  /*4c80*/  LOP3.LUT P3, RZ, R22, 0x1, RZ, 0xc0, !PT ;  /* 0x0000000116ff7812 */ /* 0x010ff6000786c0ff */
[----:B------:R-:W-:Y:S02]  /*4c90*/  @!UPT UIADD3 URZ, UPT, UPT, URZ, URZ, URZ ;  /* 0x000000fffffff290 */ /* 0x000fe4000fffe0ff */
[----:B------:R-:W-:Y:S02]  /*4ca0*/  @P3 MOV R13, R20 ;  /* 0x00000014000d3202 */ /* 0x000fe40000000f00 */
[----:B------:R-:W-:Y:S01]  /*4cb0*/  @P3 LOP3.LUT R8, R21, 0xffff, RZ, 0xc0, !PT ;  /* 0x0000ffff15083812 */ /* 0x000fe200078ec0ff */
[----:B--2---:R-:W-:Y:S06]  /*4cc0*/  @!P0 BRA `(.L_x_101) ;  /* 0x0000000000a48947 */ /* 0x004fec0003800000 */
[----:B-1----:R-:W-:Y:S01]  /*4cd0*/  IMAD.HI.U32 R35, R26, R7, RZ ;  /* 0x000000071a237227 */ /* 0x002fe200078e00ff */
[----:B------:R-:W-:Y:S02]  /*4ce0*/  ISETP.NE.AND P0, PT, R6, 0x1, PT ;  /* 0x000000010600780c */ /* 0x000fe40003f05270 */
[----:B------:R-:W-:Y:S01]  /*4cf0*/  ISETP.NE.AND P2, PT, R34, 0x1, PT ;  /* 0x000000012200780c */ /* 0x000fe20003f45270 */
[----:B---3--:R-:W-:Y:S01]  /*4d00*/  IMAD.HI.U32 R36, R25, R16, RZ ;  /* 0x0000001019247227 */ /* 0x008fe200078e00ff */
[----:B------:R-:W-:Y:S02]  /*4d10*/  SHF.R.U32.HI R35, RZ, R24, R35 ;  /* 0x00000018ff237219 */ /* 0x000fe40000011623 */
[----:B------:R-:W-:Y:S01]  /*4d20*/  ISETP.NE.AND P4, PT, R2, 0x1, PT ;  /* 0x000000010200780c */ /* 0x000fe20003f85270 */
[----:B------:R-:W-:Y:S01]  /*4d30*/  IMAD.HI.U32 R38, R13, R16, RZ ;  /* 0x000000100d267227 */ /* 0x000fe200078e00ff */
[----:B------:R-:W-:Y:S02]  /*4d40*/  SHF.R.U32.HI R36, RZ, R17, R36 ;  /* 0x00000011ff247219 */ /* 0x000fe40000011624 */
[----:B------:R-:W-:Y:S01]  /*4d50*/  SEL R3, R26, R35, !P0 ;  /* 0x000000231a037207 */ /* 0x000fe20004000000 */
[C---:B------:R-:W-:Y:S01]  /*4d60*/  IMAD.HI.U32 R35, R8.reuse, R7, RZ ;  /* 0x0000000708237227 */ /* 0x040fe200078e00ff */
[----:B------:R-:W-:Y:S02]  /*4d70*/  SEL R11, R25, R36, !P4 ;  /* 0x00000024190b7207 */ /* 0x000fe40006000000 */
[----:B------:R-:W-:Y:S01]  /*4d80*/  SHF.R.U32.HI R38, RZ, R17, R38 ;  /* 0x00000011ff267219 */ /* 0x000fe20000011626 */
[----:B------:R-:W-:Y:S01]  /*4d90*/  IMAD.HI.U32 R40, R3, R4, RZ ;  /* 0x0000000403287227 */ /* 0x000fe200078e00ff */
[----:B------:R-:W-:Y:S03]  /*4da0*/  SHF.R.U32.HI R35, RZ, R24, R35 ;  /* 0x00000018ff237219 */ /* 0x000fe60000011623 */
[----:B------:R-:W-:Y:S01]  /*4db0*/  IMAD.HI.U32 R36, R11, R4, RZ ;  /* 0x000000040b247227 */ /* 0x000fe200078e00ff */
[----:B------:R-:W-:Y:S02]  /*4dc0*/  @P2 SHF.R.U32.HI R3, RZ, R5, R40 ;  /* 0x00000005ff032219 */ /* 0x000fe40000011628 */
[----:B------:R-:W-:Y:S02]  /*4dd0*/  SEL R9, R8, R35, !P0 ;  /* 0x0000002308097207 */ /* 0x000fe40004000000 */
[----:B------:R-:W-:Y:S01]  /*4de0*/  @P2 SHF.R.U32.HI R11, RZ, R5, R36 ;  /* 0x00000005ff0b2219 */ /* 0x000fe20000011624 */
[C---:B------:R-:W-:Y:S01]  /*4df0*/  IMAD R10, R34.reuse, R3, RZ ;  /* 0x00000003220a7224 */ /* 0x040fe200078e02ff */
[----:B------:R-:W-:Y:S01]  /*4e00*/  SEL R3, R13, R38, !P4 ;  /* 0x000000260d037207 */ /* 0x000fe20006000000 */
[C---:B------:R-:W-:Y:S03]  /*4e10*/  IMAD.HI.U32 R14, R9.reuse, R4, RZ ;  /* 0x00000004090e7227 */ /* 0x040fe600078e00ff */
[----:B------:R-:W-:Y:S01]  /*4e20*/  ISETP.GE.AND P0, PT, R9, R10, PT ;  /* 0x0000000a0900720c */ /* 0x000fe20003f06270 */
[C---:B------:R-:W-:Y:S01]  /*4e30*/  IMAD R12, R34.reuse, R11, RZ ;  /* 0x0000000b220c7224 */ /* 0x040fe200078e02ff */
[-C--:B------:R-:W-:Y:S04]  /*4e40*/  SHF.R.U32.HI R14, RZ, R5.reuse, R14 ;  /* 0x00000005ff0e7219 */ /* 0x080fe8000001160e */
[----:B------:R-:W-:Y:S02]  /*4e50*/  ISETP.GE.OR P0, PT, R3, R12, P0 ;  /* 0x0000000c0300720c */ /* 0x000fe40000706670 */
[----:B------:R-:W-:Y:S05]  /*4e60*/  SEL R15, R9, R14, !P2 ;  /* 0x0000000e090f7207 */ /* 0x000fea0005000000 */
[----:B------:R-:W-:Y:S04]  /*4e70*/  IMAD.MOV R14, RZ, RZ, -R15 ;  /* 0x000000ffff0e7224 */ /* 0x000fe800078e0a0f */
[----:B------:R-:W-:Y:S02]  /*4e80*/  IMAD R14, R34, R14, R9 ;  /* 0x0000000e220e7224 */ /* 0x000fe400078e0209 */
[C---:B------:R-:W-:Y:S05]  /*4e90*/  @!P0 IMAD.HI.U32 R10, R3.reuse, R4, RZ ;  /* 0x00000004030a8227 */ /* 0x040fea00078e00ff */
[----:B------:R-:W-:Y:S04]  /*4ea0*/  @!P0 SHF.R.U32.HI R10, RZ, R5, R10 ;  /* 0x00000005ff0a8219 */ /* 0x000fe8000001160a */
[----:B------:R-:W-:Y:S01]  /*4eb0*/  @!P0 SEL R0, R3, R10, !P2 ;  /* 0x0000000a03008207 */ /* 0x000fe20005000000 */
[----:B------:R-:W-:Y:S03]  /*4ec0*/  IMAD.MOV R10, RZ, RZ, -R3 ;  /* 0x000000ffff0a7224 */ /* 0x000fe600078e0a03 */
[----:B------:R-:W-:Y:S01]  /*4ed0*/  @!P0 IADD3 R15, PT, PT, R15, -R0, RZ ;  /* 0x800000000f0f8210 */ /* 0x000fe20007ffe0ff */
[----:B------:R-:W-:Y:S01]  /*4ee0*/  @!P0 IMAD R0, R11, R14, R0 ;  /* 0x0000000e0b008224 */ /* 0x000fe200078e0200 */
[----:B------:R-:W-:Y:S01]  /*4ef0*/  IADD3 R11, PT, PT, -R9, RZ, RZ ;  /* 0x000000ff090b7210 */ /* 0x000fe20007ffe1ff */
[----:B------:R-:W-:Y:S02]  /*4f00*/  IMAD R13, R2, R10, R13 ;  /* 0x0000000a020d7224 */ /* 0x000fe400078e020d */
[----:B------:R-:W-:Y:S02]  /*4f10*/  @!P0 IMAD R9, R15, R34, R3 ;  /* 0x000000220f098224 */ /* 0x000fe400078e0203 */
[----:B------:R-:W-:Y:S02]  /*4f20*/  @!P0 IMAD.MOV.U32 R3, RZ, RZ, R0 ;  /* 0x000000ffff038224 */ /* 0x000fe400078e0000 */
[----:B------:R-:W-:Y:S02]  /*4f30*/  IMAD R8, R6, R11, R8 ;  /* 0x0000000b06087224 */ /* 0x000fe400078e0208 */
[----:B------:R-:W-:Y:S02]  /*4f40*/  IMAD R13, R3, R2, R13 ;  /* 0x00000002030d7224 */ /* 0x000fe400078e020d */
[----:B------:R-:W-:Y:S02]  /*4f50*/  IMAD R8, R9, R6, R8 ;  /* 0x0000000609087224 */ /* 0x000fe400078e0208 */
.L_x_101:
[----:B------:R-:W-:Y:S05]  /*4f60*/  BRA.U UP1, `(.L_x_102) ;  /* 0x0000000101107547 */ /* 0x000fea000b800000 */
[----:B------:R-:W-:Y:S04]  /*4f70*/  MOV R0, UR7 ;  /* 0x0000000700007c02 */ /* 0x000fe80008000f00 */
[----:B------:R-:W-:Y:S04]  /*4f80*/  SHF.L.U32 R3, R0, 0x1f, RZ ;  /* 0x0000001f00037819 */ /* 0x000fe800000006ff */
[----:B------:R-:W2:Y:S02]  /*4f90*/  SYNCS.PHASECHK.TRANS64.TRYWAIT P0, [UR13+0x148], R3 ;  /* 0x00014803ff0075a7 */ /* 0x000ea4000800110d */
[----:B--2---:R-:W-:Y:S05]  /*4fa0*/  @!P0 BRA `(.L_x_103) ;  /* 0x0000004c00f08947 */ /* 0x004fea0003800000 */
.L_x_102:
[----:B------:R-:W-:Y:S02]  /*4fb0*/  R2UR UR27, R19 ;  /* 0x00000000131b72ca */ /* 0x000fe400000e0000 */
[----:B------:R-:W-:Y:S02]  /*4fc0*/  R2UR UR26, R18 ;  /* 0x00000000121a72ca */ /* 0x000fe400000e0000 */
[----:B------:R-:W-:Y:S04]  /*4fd0*/  ISETP.NE.U32.AND P2, PT, RZ, UR4, PT ;  /* 0x00000004ff007c0c */ /* 0x000fe8000bf45070 */
[----:B------:R-:W-:Y:S05]  /*4fe0*/  ISETP.NE.AND.EX P2, PT, RZ, UR5, PT, P2 ;  /* 0x00000005ff007c0c */ /* 0x000fea000bf45320 */
[----:B------:R-:W-:Y:S02]  /*4ff0*/  USHF.L.U32 UR27, UR27, 0x6, URZ ;  /* 0x000000061b1b7899 */ /* 0x000fe400080006ff */
[----:B------:R-:W-:Y:S01]  /*5000*/  USHF.L.U32 UR26, UR26, 0x6, URZ ;  /* 0x000000061a1a7899 */ /* 0x000fe200080006ff */
[----:B------:R-:W-:Y:S11]  /*5010*/  BRA.U !UP6, `(.L_x_104) ;  /* 0x000000010e347547 */ /* 0x000ff6000b800000 */
[----:B------:R-:W-:Y:S01]  /*5020*/  UPLOP3.LUT UP0, UPT, UPT, UPT, UP4, 0x80, 0x8 ;  /* 0x000000000008789c */ /* 0x000fe20003f0f040 */
[----:B--2---:R-:W-:Y:S02]  /*5030*/  HFMA2 R0, -RZ, RZ, 0, 5.9604644775390625e-08 ;  /* 0x00000001ff007431 */ /* 0x004fe400000001ff */
[----:B------:R-:W-:Y:S03]  /*5040*/  IMAD.MOV.U32 R79, RZ, RZ, 0x1 ;  /* 0x00000001ff4f7424 */ /* 0x000fe600078e00ff */
[----:B------:R-:W-:Y:S05]  /*5050*/  PLOP3.LUT P0, PT, PT, PT, UP0, 0x80, 0x8 ;  /* 0x000000000008781c */ /* 0x000fea0003f0f008 */
[----:B------:R-:W2:Y:S01]  /*5060*/  @UP0 LDCU.64 UR10, c[0x0][0x888] ;  /* 0x00011100ff0a07ac */ /* 0x000ea20008000a00 */
[----:B------:R-:W-:Y:S07]  /*5070*/  @UP0 UIMAD UR8, UR36, UR4, URZ ;  /* 0x00000004240802a4 */ /* 0x000fee000f8e02ff */
[----:B------:R-:W-:Y:S01]  /*5080*/  @!P0 PRMT R79, R0, 0x7610, R79 ;  /* 0x00007610004f8816 */ /* 0x000fe2000000004f */
[----:B--2---:R-:W-:Y:S03]  /*5090*/  @UP0 UIMAD.WIDE UR10, UR8, 0x4, UR10 ;  /* 0x00000004080a08a5 */ /* 0x004fe6000f8e020a */
[----:B------:R-:W2:Y:S03]  /*50a0*/  @!UP0 LDCU UR8, c[0x0][0x880] ;  /* 0x00011000ff0887ac */ /* 0x000ea60008000800 */
[----:B------:R-:W-:Y:S01]  /*50b0*/  IMAD.U32 R10, RZ, RZ, UR10 ;  /* 0x0000000aff0a7e24 */ /* 0x000fe2000f8e00ff */
[----:B------:R-:W-:Y:S05]  /*50c0*/  MOV R11, UR11 ;  /* 0x0000000b000b7c02 */ /* 0x000fea0008000f00 */
[----:B-----5:R4:W5:Y:S02]  /*50d0*/  @P0 LDG.E R58, desc[UR38][R10.64] ;  /* 0x000000260a3a0981 */ /* 0x020964000c1e1900 */
[----:B--2-4-:R-:W-:Y:S07]  /*50e0*/  @!P0 IMAD.U32 R58, RZ, RZ, UR8 ;  /* 0x00000008ff3a8e24 */ /* 0x014fee000f8e00ff */
.L_x_104:
[----:B-----5:R-:W-:Y:S01]  /*50f0*/  @!P2 FSETP.EQ.AND P0, PT, R58, RZ, PT ;  /* 0x000000ff3a00a20b */ /* 0x020fe20003f02000 */
[----:B------:R-:W-:Y:S01]  /*5100*/  @!UPT UIADD3 URZ, UPT, UPT, URZ, URZ, URZ ;  /* 0x000000fffffff290 */ /* 0x000fe2000fffe0ff */
[----:B------:R-:W-:Y:S11]  /*5110*/  @!P2 BRA `(.L_x_105) ;  /* 0x000000000014a947 */ /* 0x000ff60003800000 */
[----:B------:R-:W-:Y:S02]  /*5120*/  LOP3.LUT P2, RZ, R79, 0xff, RZ, 0xc0, !PT ;  /* 0x000000ff4fff7812 */ /* 0x000fe4000784c0ff */
[----:B------:R-:W-:Y:S04]  /*5130*/  PLOP3.LUT P0, PT, PT, PT, UP0, 0x80, 0x8 ;  /* 0x000000000008781c */ /* 0x000fe80003f0f008 */
[----:B------:R-:W-:Y:S07]  /*5140*/  PLOP3.LUT P0, PT, P0, PT, PT, 0x8, 0x80 ;  /* 0x000000000080781c */ /* 0x000fee000070e170 */
[----:B------:R-:W-:Y:S11]  /*5150*/  @P2 FSETP.EQ.AND P0, PT, R58, RZ, PT ;  /* 0x000000ff3a00220b */ /* 0x000ff60003f02000 */
[----:B------:R-:W-:Y:S02]  /*5160*/  @!UPT UIADD3 URZ, UPT, UPT, URZ, URZ, URZ ;  /* 0x000000fffffff290 */ /* 0x000fe4000fffe0ff */
.L_x_105:
[----:B------:R-:W-:Y:S01]  /*5170*/  ULEA UR16, UR14, UR13, 0x3 ;  /* 0x0000000d0e107291 */ /* 0x000fe2000f8e18ff */
[----:B--2---:R-:W-:Y:S02]  /*5180*/  SHF.L.U32 R3, R31, 0x1f, RZ ;  /* 0x0000001f1f037819 */ /* 0x004fe400000006ff */
[----:B------:R-:W-:Y:S04]  /*5190*/  ELECT P4, URZ, PT ;  /* 0x0000000000ff782f */ /* 0x000fe80003880000 */
[----:B------:R-:W-:Y:S02]  /*51a0*/  PLOP3.LUT P4, PT, P0, P4, PT, 0xf2, 0x2f ;  /* 0x00000000002f781c */ /* 0x000fe40000789e72 */
[----:B------:R-:W2:Y:S11]  /*51b0*/  SYNCS.PHASECHK.TRANS64.TRYWAIT P2, [UR16+0x128], R3 ;  /* 0x00012803ff0075a7 */ /* 0x000eb60008041110 */
[----:B-1----:R-:W-:Y:S05]  /*51c0*/  @!P4 IADD3 R18, P0, PT, R32, 0x580, RZ ;  /* 0x000005802012c810 */ /* 0x002fea0007f1e0ff */
[----:B------:R-:W-:Y:S01]  /*51d0*/  @!P4 IMAD.X R12, RZ, RZ, R33, P0 ;  /* 0x000000ffff0cc224 */ /* 0x000fe200000e0621 */
[----:B--2---:R-:W-:Y:S07]  /*51e0*/  @!P2 BRA `(.L_x_106) ;  /* 0x0000004c0078a947 */ /* 0x004fee0003800000 */
.L_x_252:
[----:B------:R-:W2:Y:S01]  /*51f0*/  LDC.64 R14, c[0x0][0xb10] ;  /* 0x0002c400ff0e7b82 */ /* 0x000ea20000000a00 */
[----:B------:R-:W-:Y:S01]  /*5200*/  @!P4 R2UR UR8, R12 ;  /* 0x000000000c08c2ca */ /* 0x000fe200000e0000 */
[----:B------:R-:W-:Y:S01]  /*5210*/  VOTEU.ALL UP3, P4 ;  /* 0x0000000000ff7886 */ /* 0x000fe20002060000 */
[----:B------:R-:W-:Y:S01]  /*5220*/  @!P4 R2UR UR9, R18 ;  /* 0x000000001209c2ca */ /* 0x000fe200000e0000 */
[----:B------:R-:W-:Y:S01]  /*5230*/  UIADD3 UR25, UPT, UPT, UR16, 0x110, URZ ;  /* 0x0000011010197890 */ /* 0x000fe2000fffe0ff */
[----:B------:R-:W-:Y:S03]  /*5240*/  @P3 SHF.R.U32.HI R28, RZ, 0x10, R21 ;  /* 0x00000010ff1c3819 */ /* 0x000fe60000011615 */
[----:B------:R-:W4:Y:S01]  /*5250*/  LDC.64 R10, c[0x0][0xb18] ;  /* 0x0002c600ff0a7b82 */ /* 0x000f220000000a00 */
[----:B------:R-:W-:Y:S01]  /*5260*/  UIADD3 UR15, UPT, UPT, UR14, 0x1, URZ ;  /* 0x000000010e0f7890 */ /* 0x000fe2000fffe0ff */
[----:B------:R-:W-:Y:S01]  /*5270*/  VIADD R30, R30, 0x1 ;  /* 0x000000011e1e7836 */ /* 0x000fe20000000000 */
[----:B------:R-:W-:Y:S01]  /*5280*/  VOTEU.ALL UP2, P4 ;  /* 0x0000000000ff7886 */ /* 0x000fe20002040000 */
[----:B------:R-:W-:Y:S01]  /*5290*/  UMOV UR18, 0x0 ;  /* 0x0000000000127882 */ /* 0x000fe20000000000 */
[----:B------:R-:W-:Y:S03]  /*52a0*/  UISETP.NE.AND UP5, UPT, UR15, 0x3, UPT ;  /* 0x000000030f00788c */ /* 0x000fe6000bfa5270 */
[----:B-1----:R-:W1:Y:S01]  /*52b0*/  @!P1 LDC R0, c[0x0][0xb20] ;  /* 0x0002c800ff009b82 */ /* 0x002e620000000800 */
[----:B------:R-:W-:Y:S01]  /*52c0*/  UMOV UR19, 0x10000000 ;  /* 0x1000000000137882 */ /* 0x000fe20000000000 */
[----:B------:R-:W-:Y:S01]  /*52d0*/  IMAD.U32 R19, RZ, RZ, UR8 ;  /* 0x00000008ff137e24 */ /* 0x000fe2000f8e00ff */
[----:B------:R-:W-:Y:S05]  /*52e0*/  @!UP3 ULEA UR8, UR14, UR13, 0xc ;  /* 0x0000000d0e08b291 */ /* 0x000fea000f8e60ff */
[----:B------:R-:W5:Y:S01]  /*52f0*/  @!P1 LDC R3, c[0x0][0xb0c] ;  /* 0x0002c300ff039b82 */ /* 0x000f620000000800 */
[----:B------:R-:W-:Y:S01]  /*5300*/  IMAD.U32 R18, RZ, RZ, UR9 ;  /* 0x00000009ff127e24 */ /* 0x000fe2000f8e00ff */
[----:B------:R-:W-:Y:S01]  /*5310*/  UMOV UR28, UR36 ;  /* 0x00000024001c7c82 */ /* 0x000fe20008000000 */
[----:B------:R-:W-:Y:S01]  /*5320*/  @!P4 R2UR UR21, R19 ;  /* 0x000000001315c2ca */ /* 0x000fe200000e0000 */
[----:B------:R-:W-:Y:S02]  /*5330*/  @!UP3 UIADD3 UR24, UPT, UPT, UR8, 0x300, URZ ;  /* 0x000003000818b890 */ /* 0x000fe4000fffe0ff */
[----:B------:R-:W-:Y:S01]  /*5340*/  @!P4 R2UR UR20, R18 ;  /* 0x000000001214c2ca */ /* 0x000fe200000e0000 */
[----:B------:R-:W-:Y:S01]  /*5350*/  @!UP3 UIADD3 UR10, UPT, UPT, UR26, 0x20, URZ ;  /* 0x000000201a0ab890 */ /* 0x000fe2000fffe0ff */
[----:B------:R-:W-:Y:S01]  /*5360*/  @!P4 IMAD.MOV.U32 R18, RZ, RZ, 0x1000 ;  /* 0x00001000ff12c424 */ /* 0x000fe200078e00ff */
[----:B------:R-:W-:Y:S02]  /*5370*/  @!UP3 UIADD3 UR8, UPT, UPT, UR8, 0xb00, URZ ;  /* 0x00000b000808b890 */ /* 0x000fe4000fffe0ff */
[----:B------:R-:W-:Y:S01]  /*5380*/  USEL UR9, URZ, 0x1, UP5 ;  /* 0x00000001ff097887 */ /* 0x000fe2000a800000 */
[----:B------:R-:W-:Y:S01]  /*5390*/  VOTEU.ALL UP1, P4 ;  /* 0x0000000000ff7886 */ /* 0x000fe20002020000 */
[----:B------:R-:W-:Y:S01]  /*53a0*/  UMOV UR11, UR27 ;  /* 0x0000001b000b7c82 */ /* 0x000fe20008000000 */
[----:B------:R-:W-:Y:S01]  /*53b0*/  UMOV UR12, UR36 ;  /* 0x00000024000c7c82 */ /* 0x000fe20008000000 */
[----:B------:R-:W-:Y:S02]  /*53c0*/  UPRMT UR17, UR6, 0x654, UR25 ;  /* 0x0000065406117896 */ /* 0x000fe40008000019 */
[----:B------:R-:W-:Y:S01]  /*53d0*/  LOP3.LUT R31, R31, UR9, RZ, 0x3c, !PT ;  /* 0x000000091f1f7c12 */ /* 0x000fe2000f8e3cff */
[----:B------:R-:W-:Y:S01]  /*53e0*/  UMOV UR9, UR25 ;  /* 0x0000001900097c82 */ /* 0x000fe20008000000 */
[----:B------:R1:W-:Y:S01]  /*53f0*/  @!UP2 UTMALDG.3D [UR24], [UR20], desc[UR18] ;  /* 0x000012181400a5b4 */ /* 0x0003e20008011000 */
[----:B------:R-:W-:Y:S01]  /*5400*/  USEL UR15, UR15, URZ, UP5 ;  /* 0x000000ff0f0f7287 */ /* 0x000fe2000a800000 */
[----:B------:R-:W-:Y:S03]  /*5410*/  SHF.L.U32 R12, R31, 0x1f, RZ ;  /* 0x0000001f1f0c7819 */ /* 0x000fe600000006ff */
[----:B------:R-:W-:Y:S01]  /*5420*/  ULEA UR14, UR15, UR13, 0x3 ;  /* 0x0000000d0f0e7291 */ /* 0x000fe2000f8e18ff */
[----:B--2---:R-:W-:Y:S01]  /*5430*/  @!P1 IMAD.HI.U32 R14, R13, R14, RZ ;  /* 0x0000000e0d0e9227 */ /* 0x004fe200078e00ff */
[----:B----4-:R-:W-:Y:S01]  /*5440*/  @!P1 ISETP.NE.AND P0, PT, R10, 0x1, PT ;  /* 0x000000010a00980c */ /* 0x010fe20003f05270 */
[----:B------:R2:W-:Y:S01]  /*5450*/  @!UP1 UTMALDG.3D [UR8], [UR20], desc[UR18] ;  /* 0x00001208140095b4 */ /* 0x0005e20008011000 */
[----:B------:R2:W-:Y:S01]  /*5460*/  @!P4 SYNCS.ARRIVE.TRANS64.RED.A0TR RZ, [UR16+0x110], R18 ;  /* 0x00011012ffffc9a7 */ /* 0x0005e20008300410 */
[C---:B------:R-:W-:Y:S01]  /*5470*/  @!P1 IMAD.HI.U32 R11, R8.reuse, R11, RZ ;  /* 0x0000000b080b9227 */ /* 0x040fe200078e00ff */
[----:B------:R-:W-:Y:S02]  /*5480*/  @!P1 SHF.R.U32.HI R14, RZ, R15, R14 ;  /* 0x0000000fff0e9219 */ /* 0x000fe4000001160e */
[----:B-----5:R-:W-:Y:S02]  /*5490*/  @!P1 ISETP.NE.AND P2, PT, R3, 0x1, PT ;  /* 0x000000010300980c */ /* 0x020fe40003f45270 */
[----:B-1----:R-:W-:Y:S02]  /*54a0*/  @!P1 SHF.R.U32.HI R9, RZ, R0, R11 ;  /* 0x00000000ff099219 */ /* 0x002fe4000001160b */
[----:B------:R-:W-:Y:S02]  /*54b0*/  @!P1 SEL R14, R13, R14, !P2 ;  /* 0x0000000e0d0e9207 */ /* 0x000fe40005000000 */
[----:B------:R-:W-:Y:S05]  /*54c0*/  @!P1 SEL R9, R8, R9, !P0 ;  /* 0x0000000908099207 */ /* 0x000fea0004000000 */
[----:B------:R-:W-:Y:S01]  /*54d0*/  @!P1 IMAD.IADD R0, R9, 0x1, -R14 ;  /* 0x0000000109009824 */ /* 0x000fe200078e0a0e */
[----:B------:R-:W-:Y:S01]  /*54e0*/  SYNCS.ARRIVE.TRANS64.RED.A1T0 RZ, [UR17], RZ ;  /* 0x000000ffffff79a7 */ /* 0x000fe20008100411 */
[----:B------:R-:W-:Y:S02]  /*54f0*/  @!P1 IMAD.IADD R9, R14, 0x1, -R9 ;  /* 0x000000010e099824 */ /* 0x000fe400078e0a09 */
[----:B------:R-:W-:Y:S02]  /*5500*/  @!P1 IMAD R13, R0, R3, R13 ;  /* 0x00000003000d9224 */ /* 0x000fe400078e020d */
[----:B------:R-:W-:Y:S01]  /*5510*/  @!P1 IMAD R8, R9, R10, R8 ;  /* 0x0000000a09089224 */ /* 0x000fe200078e0208 */
[----:B------:R-:W1:Y:S02]  /*5520*/  SYNCS.PHASECHK.TRANS64.TRYWAIT P5, [UR14+0x128], R12 ;  /* 0x0001280cff0075a7 */ /* 0x000e6400080a110e */
[----:B-12---:R-:W-:Y:S05]  /*5530*/  @!P5 BRA `(.L_x_107) ;  /* 0x0000004800bcd947 */ /* 0x006fea0003800000 */
.L_x_254:
[----:B------:R-:W-:Y:S01]  /*5540*/  UIADD3 UR17, UPT, UPT, UR14, 0x110, URZ ;  /* 0x000001100e117890 */ /* 0x000fe2000fffe0ff */
[----:B-1----:R-:W-:Y:S01]  /*5550*/  @!P4 IADD3 R3, P0, PT, R32, 0x580, RZ ;  /* 0x000005802003c810 */ /* 0x002fe20007f1e0ff */
[----:B------:R-:W-:Y:S01]  /*5560*/  VOTEU.ALL UP2, P4 ;  /* 0x0000000000ff7886 */ /* 0x000fe20002040000 */
[----:B------:R-:W-:Y:S01]  /*5570*/  UMOV UR22, 0x0 ;  /* 0x0000000000167882 */ /* 0x000fe20000000000 */
[----:B------:R-:W-:Y:S01]  /*5580*/  UPRMT UR21, UR6, 0x654, UR17 ;  /* 0x0000065406157896 */ /* 0x000fe20008000011 */
[----:B------:R-:W-:Y:S01]  /*5590*/  @!P4 R2UR UR9, R3 ;  /* 0x000000000309c2ca */ /* 0x000fe200000e0000 */
[----:B------:R-:W-:Y:S01]  /*55a0*/  @!P4 IMAD.X R0, RZ, RZ, R33, P0 ;  /* 0x000000ffff00c224 */ /* 0x000fe200000e0621 */
[----:B------:R-:W-:Y:S01]  /*55b0*/  UMOV UR23, 0x10000000 ;  /* 0x1000000000177882 */ /* 0x000fe20000000000 */
[----:B------:R-:W-:Y:S01]  /*55c0*/  UMOV UR19, UR27 ;  /* 0x0000001b00137c82 */ /* 0x000fe20008000000 */
[----:B------:R-:W-:Y:S01]  /*55d0*/  UMOV UR20, UR36 ;  /* 0x0000002400147c82 */ /* 0x000fe20008000000 */
[----:B------:R-:W-:Y:S01]  /*55e0*/  UMOV UR11, UR27 ;  /* 0x0000001b000b7c82 */ /* 0x000fe20008000000 */
[----:B------:R-:W-:Y:S01]  /*55f0*/  @!P4 R2UR UR8, R0 ;  /* 0x000000000008c2ca */ /* 0x000fe200000e0000 */
[----:B------:R-:W-:Y:S01]  /*5600*/  UMOV UR12, UR36 ;  /* 0x00000024000c7c82 */ /* 0x000fe20008000000 */
[----:B------:R-:W-:Y:S01]  /*5610*/  VOTEU.ALL UP1, P4 ;  /* 0x0000000000ff7886 */ /* 0x000fe20002020000 */
[----:B------:R-:W-:Y:S01]  /*5620*/  @P3 R2UR UR36, R28 ;  /* 0x000000001c2432ca */ /* 0x000fe200000e0000 */
[----:B------:R-:W-:Y:S01]  /*5630*/  IMAD.IADD R18, R8, 0x1, R77 ;  /* 0x0000000108127824 */ /* 0x000fe200078e024d */
[C---:B------:R-:W-:Y:S01]  /*5640*/  ISETP.NE.AND P0, PT, R30.reuse, 0x2, PT ;  /* 0x000000021e00780c */ /* 0x040fe20003f05270 */
[----:B------:R-:W-:Y:S01]  /*5650*/  IMAD.IADD R19, R13, 0x1, R78 ;  /* 0x000000010d137824 */ /* 0x000fe200078e024e */
[----:B------:R-:W-:Y:S01]  /*5660*/  @!UP1 UIADD3 UR18, UPT, UPT, UR26, 0x10, URZ ;  /* 0x000000101a129890 */ /* 0x000fe2000fffe0ff */
[----:B------:R-:W-:Y:S01]  /*5670*/  IMAD.U32 R10, RZ, RZ, UR9 ;  /* 0x00000009ff0a7e24 */ /* 0x000fe2000f8e00ff */
[----:B------:R-:W-:Y:S01]  /*5680*/  @!UP1 UIADD3 UR10, UPT, UPT, UR26, 0x30, URZ ;  /* 0x000000301a0a9890 */ /* 0x000fe2000fffe0ff */
[----:B------:R-:W-:Y:S01]  /*5690*/  SEL R0, RZ, 0x1, P0 ;  /* 0x00000001ff007807 */ /* 0x000fe20000000000 */
[----:B------:R-:W-:Y:S01]  /*56a0*/  UMOV UR9, UR17 ;  /* 0x0000001100097c82 */ /* 0x000fe20008000000 */
[----:B------:R-:W-:Y:S01]  /*56b0*/  SEL R30, R30, RZ, P0 ;  /* 0x000000ff1e1e7207 */ /* 0x000fe20000000000 */
[----:B------:R-:W-:Y:S01]  /*56c0*/  IMAD.U32 R11, RZ, RZ, UR8 ;  /* 0x00000008ff0b7e24 */ /* 0x000fe2000f8e00ff */
[----:B------:R-:W-:Y:S01]  /*56d0*/  @!P4 R2UR UR24, R10 ;  /* 0x000000000a18c2ca */ /* 0x000fe200000e0000 */
[----:B------:R-:W-:Y:S01]  /*56e0*/  @!UP1 ULEA UR8, UR15, UR13, 0xc ;  /* 0x0000000d0f089291 */ /* 0x000fe2000f8e60ff */
[----:B------:R-:W-:Y:S02]  /*56f0*/  LOP3.LUT R29, R29, R0, RZ, 0x3c, !PT ;  /* 0x000000001d1d7212 */ /* 0x000fe400078e3cff */
[----:B------:R-:W-:Y:S01]  /*5700*/  @!P4 R2UR UR25, R11 ;  /* 0x000000000b19c2ca */ /* 0x000fe200000e0000 */
[----:B------:R-:W-:Y:S02]  /*5710*/  @!UP1 UIADD3 UR16, UPT, UPT, UR8, 0x300, URZ ;  /* 0x0000030008109890 */ /* 0x000fe4000fffe0ff */
[----:B------:R-:W-:Y:S01]  /*5720*/  @!UP1 UIADD3 UR8, UPT, UPT, UR8, 0xb00, URZ ;  /* 0x00000b0008089890 */ /* 0x000fe2000fffe0ff */
[----:B------:R-:W-:Y:S09]  /*5730*/  VOTEU.ALL UP1, P4 ;  /* 0x0000000000ff7886 */ /* 0x000ff20002020000 */
[----:B------:R2:W-:Y:S01]  /*5740*/  @!UP2 UTMALDG.3D [UR16], [UR24], desc[UR22] ;  /* 0x000016101800a5b4 */ /* 0x0005e20008011000 */
[----:B------:R2:W-:Y:S01]  /*5750*/  @!UP1 UTMALDG.3D [UR8], [UR24], desc[UR22] ;  /* 0x00001608180095b4 */ /* 0x0005e20008011000 */
[----:B------:R2:W-:Y:S01]  /*5760*/  @!P4 SYNCS.ARRIVE.TRANS64.RED.A0TR RZ, [UR14+0x110], R27 ;  /* 0x0001101bffffc9a7 */ /* 0x0005e2000830040e */
[----:B------:R-:W-:Y:S04]  /*5770*/  UIADD3 UR14, UPT, UPT, UR15, 0x1, URZ ;  /* 0x000000010f0e7890 */ /* 0x000fe8000fffe0ff */
[----:B------:R-:W-:Y:S04]  /*5780*/  UISETP.NE.AND UP1, UPT, UR14, 0x3, UPT ;  /* 0x000000030e00788c */ /* 0x000fe8000bf25270 */
[----:B------:R-:W-:Y:S02]  /*5790*/  USEL UR15, URZ, 0x1, UP1 ;  /* 0x00000001ff0f7887 */ /* 0x000fe40008800000 */
[----:B------:R-:W-:Y:S02]  /*57a0*/  USEL UR14, UR14, URZ, UP1 ;  /* 0x000000ff0e0e7287 */ /* 0x000fe40008800000 */
[----:B------:R-:W-:Y:S02]  /*57b0*/  UPLOP3.LUT UP1, UPT, UPT, UPT, UPT, 0x80, 0x8 ;  /* 0x000000000008789c */ /* 0x000fe40003f2f070 */
[----:B------:R-:W-:Y:S01]  /*57c0*/  LOP3.LUT R31, R31, UR15, RZ, 0x3c, !PT ;  /* 0x0000000f1f1f7c12 */ /* 0x000fe2000f8e3cff */
[----:B------:R-:W-:Y:S01]  /*57d0*/  SYNCS.ARRIVE.TRANS64.RED.A1T0 RZ, [UR21], RZ ;  /* 0x000000ffffff79a7 */ /* 0x000fe20008100415 */
[----:B------:R-:W-:Y:S07]  /*57e0*/  @P3 BRA `(.L_x_108) ;  /* 0xfffffff000e43947 */ /* 0x000fee000383ffff */
[----:B------:R-:W-:Y:S01]  /*57f0*/  UIADD3 UR13, UPT, UPT, UR13, 0x128, URZ ;  /* 0x000001280d0d7890 */ /* 0x000fe2000fffe0ff */
[----:B------:R-:W-:-:S03]  /*5800*/  SHF.L.U32 R3, R31, 0x1f, RZ ;  /* 0x0000001f1f037819 */ /* 0x000fc600000006ff */
[----:B------:R-:W-:-:S09]  /*5810*/  ULEA UR4, UR14, UR13, 0x3 ;  /* 0x0000000d0e047291 */ /* 0x000fd2000f8e18ff */
[----:B------:R-:W1:Y:S02]  /*5820*/  SYNCS.PHASECHK.TRANS64.TRYWAIT P0, [UR4], R3 ;  /* 0x00000003ff0075a7 */ /* 0x000e640008001104 */
[----:B-1----:R-:W-:Y:S05]  /*5830*/  @!P0 BRA `(.L_x_109) ;  /* 0x0000004800148947 */ /* 0x002fea0003800000 */
.L_x_256:
        /* <DEDUP_REMOVED lines=9> */
.L_x_258:
[----:B------:R-:W-:-:S04]  /*58d0*/  UIADD3 UR5, UPT, UPT, UR5, 0x1, URZ ;  /* 0x0000000105057890 */ /* 0x000fc8000fffe0ff */
[----:B------:R-:W-:-:S04]  /*58e0*/  UISETP.NE.AND UP0, UPT, UR5, 0x3, UPT ;  /* 0x000000030500788c */ /* 0x000fc8000bf05270 */
[----:B------:R-:W-:Y:S02]  /*58f0*/  USEL UR4, URZ, 0x1, UP0 ;  /* 0x00000001ff047887 */ /* 0x000fe40008000000 */
[----:B------:R-:W-:-:S04]  /*5900*/  USEL UR5, UR5, URZ, UP0 ;  /* 0x000000ff05057287 */ /* 0x000fc80008000000 */
[----:B------:R-:W-:Y:S01]  /*5910*/  ULEA UR5, UR5, UR13, 0x3 ;  /* 0x0000000d05057291 */ /* 0x000fe2000f8e18ff */
[----:B-1----:R-:W-:-:S04]  /*5920*/  LOP3.LUT R3, R31, UR4, RZ, 0x3c, !PT ;  /* 0x000000041f037c12 */ /* 0x002fc8000f8e3cff */
[----:B------:R-:W-:Y:S01]  /*5930*/  SHF.L.U32 R3, R3, 0x1f, RZ ;  /* 0x0000001f03037819 */ /* 0x000fe200000006ff */
[----:B------:R-:W-:-:S07]  /*5940*/  IMAD.U32 R0, RZ, RZ, UR5 ;  /* 0x00000005ff007e24 */ /* 0x000fce000f8e00ff */
.L_x_111:
[----:B-1----:R1:W4:Y:S02]  /*5950*/  SYNCS.PHASECHK.TRANS64.TRYWAIT P0, [R0+URZ], R3 ;  /* 0x00000003000075a7 */ /* 0x00232400080011ff */
[----:B----4-:R-:W-:Y:S05]  /*5960*/  @!P0 NANOSLEEP.SYNCS 0x989680 ;  /* 0x009896800000895d */ /* 0x010fea0003900000 */
[----:B------:R-:W4:Y:S02]  /*5970*/  @!P0 SYNCS.PHASECHK.TRANS64 P0, [R0+URZ], R3 ;  /* 0x00000003000085a7 */ /* 0x000f2400080010ff */
[----:B--2-4-:R-:W-:Y:S05]  /*5980*/  @P0 EXIT ;  /* 0x000000000000094d */ /* 0x014fea0003800000 */
[----:B------:R-:W-:Y:S05]  /*5990*/  BRA `(.L_x_111) ;  /* 0xfffffffc00ec7947 */ /* 0x000fea000383ffff */
.L_x_99:
[----:B------:R-:W-:-:S06]  /*59a0*/  UISETP.GE.AND UP1, UPT, UR12, 0x4, UPT ;  /* 0x000000040c00788c */ /* 0x000fcc000bf26270 */
[----:B------:R-:W-:-:S13]  /*59b0*/  PLOP3.LUT P0, PT, PT, PT, UP1, 0x80, 0x8 ;  /* 0x000000000008781c */ /* 0x000fda0003f0f018 */
[----:B------:R-:W-:Y:S05]  /*59c0*/  @!P0 EXIT ;  /* 0x000000000000894d */ /* 0x000fea0003800000 */
[----:B------:R-:W-:Y:S01]  /*59d0*/  BAR.SYNC.DEFER_BLOCKING 0x6, 0xa0 ;  /* 0x0182800000007b1d */ /* 0x000fe20000010000 */
[----:B------:R-:W-:Y:S01]  /*59e0*/  IMAD.SHL.U32 R7, R111, 0x200000, RZ ;  /* 0x002000006f077824 */ /* 0x000fe200078e00ff */
[----:B------:R-:W-:Y:S01]  /*59f0*/  CS2R R104, SRZ ;  /* 0x0000000000687805 */ /* 0x000fe2000001ff00 */
[C---:B------:R-:W-:Y:S02]  /*5a00*/  IMAD.SHL.U32 R109, R110.reuse, 0x10, RZ ;  /* 0x000000106e6d7824 */ /* 0x040fe400078e00ff */
[C---:B------:R-:W-:Y:S01]  /*5a10*/  IMAD.U32 R4, R110.reuse, 0x10000, RZ ;  /* 0x000100006e047824 */ /* 0x040fe200078e00ff */
[----:B------:R-:W-:Y:S02]  /*5a20*/  UMOV UR40, 0x400 ;  /* 0x0000040000287882 */ /* 0x000fe40000000000 */
[----:B------:R-:W1:Y:S01]  /*5a30*/  LDC R95, c[0x0][0x370] ;  /* 0x0000dc00ff5f7b82 */ /* 0x000e620000000800 */
[----:B------:R-:W-:Y:S01]  /*5a40*/  ULEA UR40, UR6, UR40, 0x18 ;  /* 0x0000002806287291 */ /* 0x000fe2000f8ec0ff */
[----:B------:R-:W-:Y:S01]  /*5a50*/  IMAD.SHL.U32 R2, R110, 0x2, RZ ;  /* 0x000000026e027824 */ /* 0x000fe200078e00ff */
[----:B------:R-:W-:Y:S01]  /*5a60*/  LOP3.LUT R7, R7, 0x200000, RZ, 0xc0, !PT ;  /* 0x0020000007077812 */ /* 0x000fe200078ec0ff */
[----:B------:R-:W-:Y:S01]  /*5a70*/  IMAD.SHL.U32 R3, R111, 0x200, RZ ;  /* 0x000002006f037824 */ /* 0x000fe200078e00ff */
[C---:B------:R-:W-:Y:S01]  /*5a80*/  LOP3.LUT R5, R109.reuse, 0x40, RZ, 0xc0, !PT ;  /* 0x000000406d057812 */ /* 0x040fe200078ec0ff */
[----:B------:R-:W-:Y:S01]  /*5a90*/  IMAD.MOV.U32 R107, RZ, RZ, 0x1 ;  /* 0x00000001ff6b7424 */ /* 0x000fe200078e00ff */
[----:B------:R-:W-:Y:S01]  /*5aa0*/  LOP3.LUT R0, R109, 0x5b0, RZ, 0xc0, !PT ;  /* 0x000005b06d007812 */ /* 0x000fe200078ec0ff */
[----:B------:R-:W2:Y:S01]  /*5ab0*/  LDC R94, c[0x0][0x374] ;  /* 0x0000dd00ff5e7b82 */ /* 0x000ea20000000800 */
[----:B------:R-:W-:Y:S01]  /*5ac0*/  LOP3.LUT R7, R7, 0x400000, R4, 0xf8, !PT ;  /* 0x0040000007077812 */ /* 0x000fe200078ef804 */
[----:B------:R-:W-:Y:S01]  /*5ad0*/  IMAD.MOV.U32 R37, RZ, RZ, RZ ;  /* 0x000000ffff257224 */ /* 0x000fe200078e00ff */
[----:B------:R-:W-:Y:S01]  /*5ae0*/  LOP3.LUT R2, R5, 0x8, R2, 0xf8, !PT ;  /* 0x0000000805027812 */ /* 0x000fe200078ef802 */
[----:B------:R-:W-:Y:S01]  /*5af0*/  IMAD.MOV.U32 R106, RZ, RZ, RZ ;  /* 0x000000ffff6a7224 */ /* 0x000fe200078e00ff */
[----:B------:R-:W-:Y:S01]  /*5b00*/  LOP3.LUT R3, R0, 0x200, R3, 0xf8, !PT ;  /* 0x0000020000037812 */ /* 0x000fe200078ef803 */
[----:B------:R-:W-:Y:S01]  /*5b10*/  IMAD.MOV.U32 R93, RZ, RZ, RZ ;  /* 0x000000ffff5d7224 */ /* 0x000fe200078e00ff */
[----:B------:R-:W-:Y:S01]  /*5b20*/  LOP3.LUT P0, RZ, R109, 0x40, RZ, 0xc0, !PT ;  /* 0x000000406dff7812 */ /* 0x000fe2000780c0ff */
[----:B------:R-:W-:Y:S01]  /*5b30*/  IMAD.MOV.U32 R103, RZ, RZ, RZ ;  /* 0x000000ffff677224 */ /* 0x000fe200078e00ff */
[----:B------:R-:W3:Y:S01]  /*5b40*/  LDS R38, [UR40+0x200] ;  /* 0x00020028ff267984 */ /* 0x000ee20008000800 */
[----:B------:R-:W-:Y:S01]  /*5b50*/  LOP3.LUT R108, R3, R2, RZ, 0xfc, !PT ;  /* 0x00000002036c7212 */ /* 0x000fe200078efcff */
[----:B------:R-:W4:Y:S01]  /*5b60*/  LDCU.64 UR42, c[0x0][0x348] ;  /* 0x00006900ff2a77ac */ /* 0x000f220008000a00 */
[----:B------:R-:W-:-:S02]  /*5b70*/  P2R R0, PR, RZ, 0x1 ;  /* 0x00000001ff007803 */ /* 0x000fc40000000000 */
[----:B------:R-:W-:Y:S01]  /*5b80*/  LOP3.LUT R110, R110, 0x60, RZ, 0xc0, !PT ;  /* 0x000000606e6e7812 */ /* 0x000fe200078ec0ff */
[----:B------:R-:W-:Y:S01]  /*5b90*/  UIADD3 UR40, UPT, UPT, UR40, 0x300, URZ ;  /* 0x0000030028287890 */ /* 0x000fe2000fffe0ff */
[----:B------:R-:W-:Y:S01]  /*5ba0*/  UMOV UR37, URZ ;  /* 0x000000ff00257c82 */ /* 0x000fe20008000000 */
[----:B-1234-:R-:W-:-:S10]  /*5bb0*/  IMAD.IADD R38, R38, 0x1, R7 ;  /* 0x0000000126267824 */ /* 0x01efd400078e0207 */
.L_x_188:
[----:B-1----:R-:W1:Y:S01]  /*5bc0*/  S2R R16, SR_CgaCtaId ;  /* 0x0000000000107919 */ /* 0x002e620000008800 */
[----:B------:R-:W-:-:S04]  /*5bd0*/  MOV R3, 0x400 ;  /* 0x0000040000037802 */ /* 0x000fc80000000f00 */
[----:B-1----:R-:W-:Y:S02]  /*5be0*/  LEA R16, R16, R3, 0x18 ;  /* 0x0000000310107211 */ /* 0x002fe400078ec0ff */
[----:B------:R-:W-:-:S03]  /*5bf0*/  SHF.L.U32 R3, R104, 0x1f, RZ ;  /* 0x0000001f68037819 */ /* 0x000fc600000006ff */
[C-C-:B------:R-:W-:Y:S02]  /*5c00*/  IMAD R0, R93.reuse, 0x8, R16.reuse ;  /* 0x000000085d007824 */ /* 0x140fe400078e0210 */
[----:B------:R-:W-:Y:S02]  /*5c10*/  IMAD R8, R93, 0x10, R16 ;  /* 0x000000105d087824 */ /* 0x000fe400078e0210 */
[----:B------:R-:W1:Y:S02]  /*5c20*/  SYNCS.PHASECHK.TRANS64.TRYWAIT P0, [R0+URZ+0x150], R3 ;  /* 0x00015003000075a7 */ /* 0x000e6400080011ff */
[----:B-1----:R-:W-:Y:S05]  /*5c30*/  @!P0 BRA `(.L_x_112) ;  /* 0x0000004400448947 */ /* 0x002fea0003800000 */
.L_x_259:
        /* <DEDUP_REMOVED lines=11> */
[----:B--2---:R-:W-:-:S04]  /*5cf0*/  LOP3.LUT P3, RZ, R10, 0x1, RZ, 0xc0, !PT ;  /* 0x000000010aff7812 */ /* 0x004fc8000786c0ff */
[----:B------:R-:W-:-:S09]  /*5d00*/  P2R R113, PR, RZ, 0x8 ;  /* 0x00000008ff717803 */ /* 0x000fd20000000000 */
[----:B------:R-:W-:Y:S02]  /*5d10*/  @P3 MOV R101, R8 ;  /* 0x0000000800653202 */ /* 0x000fe40000000f00 */
[----:B------:R-:W-:Y:S01]  /*5d20*/  @P3 LOP3.LUT R100, R9, 0xffff, RZ, 0xc0, !PT ;  /* 0x0000ffff09643812 */ /* 0x000fe200078ec0ff */
[----:B-1----:R-:W-:Y:S06]  /*5d30*/  @!P0 BRA `(.L_x_113) ;  /* 0x0000000000b88947 */ /* 0x002fec0003800000 */
[----:B------:R-:W1:Y:S01]  /*5d40*/  LDC.64 R4, c[0x0][0xb18] ;  /* 0x0002c600ff047b82 */ /* 0x000e620000000a00 */
[----:B------:R-:W-:-:S07]  /*5d50*/  ISETP.NE.AND P0, PT, R34, 0x1, PT ;  /* 0x000000012200780c */ /* 0x000fce0003f05270 */
[----:B------:R-:W2:Y:S08]  /*5d60*/  LDC.64 R6, c[0x0][0xb10] ;  /* 0x0002c400ff067b82 */ /* 0x000eb00000000a00 */
[----:B------:R-:W3:Y:S08]  /*5d70*/  LDC R0, c[0x0][0xb20] ;  /* 0x0002c800ff007b82 */ /* 0x000ef00000000800 */
[----:B------:R-:W4:Y:S01]  /*5d80*/  LDC R12, c[0x0][0xb0c] ;  /* 0x0002c300ff0c7b82 */ /* 0x000f220000000800 */
[----:B-1----:R-:W-:Y:S01]  /*5d90*/  IMAD.HI.U32 R13, R94, R5, RZ ;  /* 0x000000055e0d7227 */ /* 0x002fe200078e00ff */
[----:B------:R-:W-:-:S03]  /*5da0*/  ISETP.NE.AND P1, PT, R4, 0x1, PT ;  /* 0x000000010400780c */ /* 0x000fc60003f25270 */
[----:B------:R-:W-:-:S03]  /*5db0*/  IMAD.HI.U32 R5, R100, R5, RZ ;  /* 0x0000000564057227 */ /* 0x000fc600078e00ff */
[----:B------:R-:W1:Y:S01]  /*5dc0*/  LDC.64 R2, c[0x0][0xb28] ;  /* 0x0002ca00ff027b82 */ /* 0x000e620000000a00 */
[----:B--2---:R-:W-:-:S04]  /*5dd0*/  IMAD.HI.U32 R14, R95, R6, RZ ;  /* 0x000000065f0e7227 */ /* 0x004fc800078e00ff */
[----:B------:R-:W-:Y:S01]  /*5de0*/  IMAD.HI.U32 R20, R101, R6, RZ ;  /* 0x0000000665147227 */ /* 0x000fe200078e00ff */
[----:B------:R-:W-:Y:S02]  /*5df0*/  SHF.R.U32.HI R14, RZ, R7, R14 ;  /* 0x00000007ff0e7219 */ /* 0x000fe4000001160e */
[-C--:B---3--:R-:W-:Y:S02]  /*5e00*/  SHF.R.U32.HI R13, RZ, R0.reuse, R13 ;  /* 0x00000000ff0d7219 */ /* 0x088fe4000001160d */
[----:B------:R-:W-:Y:S02]  /*5e10*/  SHF.R.U32.HI R5, RZ, R0, R5 ;  /* 0x00000000ff057219 */ /* 0x000fe40000011605 */
[----:B------:R-:W-:Y:S02]  /*5e20*/  SEL R13, R94, R13, !P1 ;  /* 0x0000000d5e0d7207 */ /* 0x000fe40004800000 */
[----:B------:R-:W-:Y:S02]  /*5e30*/  SHF.R.U32.HI R20, RZ, R7, R20 ;  /* 0x00000007ff147219 */ /* 0x000fe40000011614 */
[----:B----4-:R-:W-:-:S02]  /*5e40*/  ISETP.NE.AND P2, PT, R12, 0x1, PT ;  /* 0x000000010c00780c */ /* 0x010fc40003f45270 */
[----:B------:R-:W-:Y:S02]  /*5e50*/  SEL R5, R100, R5, !P1 ;  /* 0x0000000564057207 */ /* 0x000fe40004800000 */
[----:B------:R-:W-:Y:S02]  /*5e60*/  SEL R15, R95, R14, !P2 ;  /* 0x0000000e5f0f7207 */ /* 0x000fe40005000000 */
[----:B------:R-:W-:Y:S01]  /*5e70*/  SEL R7, R101, R20, !P2 ;  /* 0x0000001465077207 */ /* 0x000fe20005000000 */
[----:B-1----:R-:W-:-:S04]  /*5e80*/  IMAD.HI.U32 R14, R13, R2, RZ ;  /* 0x000000020d0e7227 */ /* 0x002fc800078e00ff */
        /* <DEDUP_REMOVED lines=25> */
.L_x_113:
[----:B------:R-:W1:Y:S02]  /*6020*/  LDCU UR4, c[0x0][0xb30] ;  /* 0x00016600ff0477ac */ /* 0x000e640008000800 */
[----:B-1----:R-:W-:-:S09]  /*6030*/  UISETP.NE.AND UP0, UPT, UR4, 0x1, UPT ;  /* 0x000000010400788c */ /* 0x002fd2000bf05270 */
[----:B------:R-:W-:Y:S05]  /*6040*/  BRA.U UP0, `(.L_x_114) ;  /* 0x0000000100407547 */ /* 0x000fea000b800000 */
[----:B------:R-:W1:Y:S08]  /*6050*/  LDC.64 R2, c[0x0][0xb18] ;  /* 0x0002c600ff027b82 */ /* 0x000e700000000a00 */
[----:B------:R-:W2:Y:S08]  /*6060*/  LDC.64 R4, c[0x0][0xb10] ;  /* 0x0002c400ff047b82 */ /* 0x000eb00000000a00 */
[----:B------:R-:W3:Y:S08]  /*6070*/  LDC R0, c[0x0][0xb20] ;  /* 0x0002c800ff007b82 */ /* 0x000ef00000000800 */
[----:B------:R-:W4:Y:S01]  /*6080*/  LDC R6, c[0x0][0xb0c] ;  /* 0x0002c300ff067b82 */ /* 0x000f220000000800 */
[----:B-1----:R-:W-:Y:S01]  /*6090*/  IMAD.HI.U32 R3, R100, R3, RZ ;  /* 0x0000000364037227 */ /* 0x002fe200078e00ff */
[----:B------:R-:W-:-:S03]  /*60a0*/  ISETP.NE.AND P0, PT, R2, 0x1, PT ;  /* 0x000000010200780c */ /* 0x000fc60003f05270 */
[----:B--2---:R-:W-:-:S05]  /*60b0*/  IMAD.HI.U32 R4, R101, R4, RZ ;  /* 0x0000000465047227 */ /* 0x004fca00078e00ff */
[----:B------:R-:W-:Y:S02]  /*60c0*/  SHF.R.U32.HI R4, RZ, R5, R4 ;  /* 0x00000005ff047219 */ /* 0x000fe40000011604 */
        /* <DEDUP_REMOVED lines=8> */
.L_x_114:
[----:B------:R-:W-:Y:S01]  /*6150*/  ULOP3.LUT UP0, URZ, UR40, 0x90, URZ, 0xc0, !UPT ;  /* 0x0000009028ff7892 */ /* 0x000fe2000f80c0ff */
[----:B------:R-:W-:Y:S02]  /*6160*/  IADD3 R93, PT, PT, R93, 0x1, RZ ;  /* 0x000000015d5d7810 */ /* 0x000fe40007ffe0ff */
[----:B------:R-:W-:-:S06]  /*6170*/  @P3 SHF.R.U32.HI R102, RZ, 0x10, R9 ;  /* 0x00000010ff663819 */ /* 0x000fcc0000011609 */
[----:B------:R-:W-:Y:S05]  /*6180*/  BRA.U !UP0, `(.L_x_115) ;  /* 0x00000001087c7547 */ /* 0x000fea000b800000 */
[----:B------:R-:W-:Y:S01]  /*6190*/  MOV R2, 0x0 ;  /* 0x0000000000027802 */ /* 0x000fe20000000f00 */
[----:B------:R-:W1:Y:S01]  /*61a0*/  LDCU.64 UR8, c[0x4][0x80] ;  /* 0x01001000ff0877ac */ /* 0x000e620008000a00 */
[----:B------:R-:W-:Y:S02]  /*61b0*/  HFMA2 R12, -RZ, RZ, 0, 5.9604644775390625e-08 ;  /* 0x00000001ff0c7431 */ /* 0x000fe400000001ff */
[----:B------:R-:W-:Y:S01]  /*61c0*/  IMAD.MOV.U32 R8, RZ, RZ, 0x70 ;  /* 0x00000070ff087424 */ /* 0x000fe200078e00ff */
[----:B------:R2:W3:Y:S01]  /*61d0*/  LDC.64 R14, c[0x4][R2] ;  /* 0x01000000020e7b82 */ /* 0x0004e20000000a00 */
[----:B------:R-:W4:Y:S01]  /*61e0*/  LDCU.64 UR6, c[0x4][0x88] ;  /* 0x01001100ff0677ac */ /* 0x000f220008000a00 */
[----:B------:R-:W-:Y:S01]  /*61f0*/  IMAD.MOV.U32 R13, RZ, RZ, RZ ;  /* 0x000000ffff0d7224 */ /* 0x000fe200078e00ff */
[----:B------:R-:W2:Y:S01]  /*6200*/  LDCU.64 UR4, c[0x4][0x8] ;  /* 0x01000100ff0477ac */ /* 0x000ea20008000a00 */
[----:B-1----:R-:W-:Y:S01]  /*6210*/  IMAD.U32 R4, RZ, RZ, UR8 ;  /* 0x00000008ff047e24 */ /* 0x002fe2000f8e00ff */
[----:B------:R-:W-:Y:S01]  /*6220*/  MOV R5, UR9 ;  /* 0x0000000900057c02 */ /* 0x000fe20008000f00 */
[----:B----4-:R-:W-:Y:S01]  /*6230*/  IMAD.U32 R6, RZ, RZ, UR6 ;  /* 0x00000006ff067e24 */ /* 0x010fe2000f8e00ff */
[----:B------:R-:W-:Y:S01]  /*6240*/  MOV R7, UR7 ;  /* 0x0000000700077c02 */ /* 0x000fe20008000f00 */
[----:B--2---:R-:W-:Y:S01]  /*6250*/  IMAD.U32 R10, RZ, RZ, UR4 ;  /* 0x00000004ff0a7e24 */ /* 0x004fe2000f8e00ff */
[----:B------:R-:W-:-:S02]  /*6260*/  MOV R11, UR5 ;  /* 0x00000005000b7c02 */ /* 0x000fc40008000f00 */
[----:B------:R-:W-:-:S07]  /*6270*/  LEPC R20, `(.L_x_116) ;  /* 0x000000001014794e */ /* 0x000fce0000000000 */
[----:B---3-5:R-:W-:Y:S05]  /*6280*/  CALL.ABS.NOINC R14 ;  /* 0x000000000e007343 */ /* 0x028fea0003c00000 */
.L_x_116:
[----:B------:R-:W1:Y:S01]  /*6290*/  LDC.64 R2, c[0x4][R2] ;  /* 0x0100000002027b82 */ /* 0x000e620000000a00 */
[----:B------:R-:W2:Y:S01]  /*62a0*/  LDCU.64 UR8, c[0x4][0x80] ;  /* 0x01001000ff0877ac */ /* 0x000ea20008000a00 */
[----:B------:R-:W-:Y:S02]  /*62b0*/  HFMA2 R12, -RZ, RZ, 0, 5.9604644775390625e-08 ;  /* 0x00000001ff0c7431 */ /* 0x000fe400000001ff */
[----:B------:R-:W-:Y:S01]  /*62c0*/  IMAD.MOV.U32 R8, RZ, RZ, 0x70 ;  /* 0x00000070ff087424 */ /* 0x000fe200078e00ff */
[----:B------:R-:W3:Y:S01]  /*62d0*/  LDCU.64 UR6, c[0x4][0x88] ;  /* 0x01001100ff0677ac */ /* 0x000ee20008000a00 */
[----:B------:R-:W-:Y:S01]  /*62e0*/  IMAD.MOV.U32 R13, RZ, RZ, RZ ;  /* 0x000000ffff0d7224 */ /* 0x000fe200078e00ff */
[----:B------:R-:W4:Y:S01]  /*62f0*/  LDCU.64 UR4, c[0x4][0x8] ;  /* 0x01000100ff0477ac */ /* 0x000f220008000a00 */
[----:B--2---:R-:W-:Y:S02]  /*6300*/  MOV R4, UR8 ;  /* 0x0000000800047c02 */ /* 0x004fe40008000f00 */
[----:B------:R-:W-:Y:S01]  /*6310*/  MOV R5, UR9 ;  /* 0x0000000900057c02 */ /* 0x000fe20008000f00 */
[----:B---3--:R-:W-:Y:S01]  /*6320*/  IMAD.U32 R6, RZ, RZ, UR6 ;  /* 0x00000006ff067e24 */ /* 0x008fe2000f8e00ff */
[----:B------:R-:W-:Y:S01]  /*6330*/  MOV R7, UR7 ;  /* 0x0000000700077c02 */ /* 0x000fe20008000f00 */
[----:B----4-:R-:W-:Y:S01]  /*6340*/  IMAD.U32 R10, RZ, RZ, UR4 ;  /* 0x00000004ff0a7e24 */ /* 0x010fe2000f8e00ff */
[----:B------:R-:W-:-:S02]  /*6350*/  MOV R11, UR5 ;  /* 0x00000005000b7c02 */ /* 0x000fc40008000f00 */
[----:B------:R-:W-:-:S07]  /*6360*/  LEPC R20, `(.L_x_115) ;  /* 0x000000001014794e */ /* 0x000fce0000000000 */
[----:B-1----:R-:W-:Y:S05]  /*6370*/  CALL.ABS.NOINC R2 ;  /* 0x0000000002007343 */ /* 0x002fea0003c00000 */
.L_x_115:
[----:B------:R-:W1:Y:S01]  /*6380*/  LDC.64 R2, c[0x0][0x890] ;  /* 0x00022400ff027b82 */ /* 0x000e620000000a00 */
[----:B------:R-:W-:Y:S02]  /*6390*/  LOP3.LUT R99, R107, 0x1, RZ, 0x3c, !PT ;  /* 0x000000016b637812 */ /* 0x000fe400078e3cff */
[----:B-1----:R-:W-:-:S04]  /*63a0*/  ISETP.NE.U32.AND P2, PT, R2, RZ, PT ;  /* 0x000000ff0200720c */ /* 0x002fc80003f45070 */
[----:B------:R-:W-:-:S13]  /*63b0*/  ISETP.NE.AND.EX P2, PT, R3, RZ, PT, P2 ;  /* 0x000000ff0300720c */ /* 0x000fda0003f45320 */
[----:B------:R-:W-:Y:S05]  /*63c0*/  @!P2 BRA `(.L_x_117) ;  /* 0x000000000034a947 */ /* 0x000fea0003800000 */
[----:B------:R-:W1:Y:S02]  /*63d0*/  LDCU.64 UR4, c[0x0][0x888] ;  /* 0x00011100ff0477ac */ /* 0x000e640008000a00 */
[----:B-1----:R-:W-:-:S04]  /*63e0*/  UISETP.NE.U32.AND UP0, UPT, UR4, URZ, UPT ;  /* 0x000000ff0400728c */ /* 0x002fc8000bf05070 */
[----:B------:R-:W-:-:S09]  /*63f0*/  UISETP.NE.AND.EX UP0, UPT, UR5, URZ, UPT, UP0 ;  /* 0x000000ff0500728c */ /* 0x000fd2000bf05300 */
[----:B------:R-:W-:Y:S05]  /*6400*/  BRA.U !UP0, `(.L_x_118) ;  /* 0x0000000108187547 */ /* 0x000fea000b800000 */
[----:B------:R-:W1:Y:S01]  /*6410*/  LDC.64 R4, c[0x0][0x888] ;  /* 0x00022200ff047b82 */ /* 0x000e620000000a00 */
[----:B------:R-:W-:-:S04]  /*6420*/  IMAD R0, R2, UR36, RZ ;  /* 0x0000002402007c24 */ /* 0x000fc8000f8e02ff */
[----:B-1----:R-:W-:-:S05]  /*6430*/  IMAD.WIDE R4, R0, 0x4, R4 ;  /* 0x0000000400047825 */ /* 0x002fca00078e0204 */
[----:B-----5:R1:W5:Y:S01]  /*6440*/  LDG.E R58, desc[UR38][R4.64] ;  /* 0x00000026043a7981 */ /* 0x020362000c1e1900 */
[----:B------:R-:W-:Y:S01]  /*6450*/  MOV R79, 0x1 ;  /* 0x00000001004f7802 */ /* 0x000fe20000000f00 */
[----:B------:R-:W-:Y:S06]  /*6460*/  BRA `(.L_x_117) ;  /* 0x00000000000c7947 */ /* 0x000fec0003800000 */
.L_x_118:
[----:B------:R-:W1:Y:S01]  /*6470*/  LDCU UR4, c[0x0][0x880] ;  /* 0x00011000ff0477ac */ /* 0x000e620008000800 */
[----:B------:R-:W-:Y:S01]  /*6480*/  HFMA2 R79, -RZ, RZ, 0, 5.9604644775390625e-08 ;  /* 0x00000001ff4f7431 */ /* 0x000fe200000001ff */
[----:B-1---5:R-:W-:Y:S02]  /*6490*/  MOV R58, UR4 ;  /* 0x00000004003a7c02 */ /* 0x022fe40008000f00 */
.L_x_117:
[----:B-1----:R-:W1:Y:S02]  /*64a0*/  LDC.64 R4, c[0x0][0x8b0] ;  /* 0x00022c00ff047b82 */ /* 0x002e640000000a00 */
        /* <DEDUP_REMOVED lines=11> */
[----:B------:R-:W-:Y:S05]  /*6560*/  BRA `(.L_x_119) ;  /* 0x0000000000087947 */ /* 0x000fea0003800000 */
.L_x_120:
[----:B------:R-:W1:Y:S02]  /*6570*/  LDCU UR4, c[0x0][0x8a0] ;  /* 0x00011400ff0477ac */ /* 0x000e640008000800 */
[----:B-1---5:R-:W-:Y:S02]  /*6580*/  MOV R39, UR4 ;  /* 0x0000000400277c02 */ /* 0x022fe40008000f00 */
.L_x_119:
[----:B------:R-:W-:Y:S01]  /*6590*/  UISETP.NE.AND UP0, UPT, UR41, URZ, UPT ;  /* 0x000000ff2900728c */ /* 0x000fe2000bf05270 */
[----:B------:R-:W-:-:S04]  /*65a0*/  PLOP3.LUT P0, PT, PT, PT, PT, 0x8, 0x80 ;  /* 0x000000000080781c */ /* 0x000fc80003f0e170 */
[----:B------:R-:W-:-:S04]  /*65b0*/  P2R R117, PR, RZ, 0x1 ;  /* 0x00000001ff757803 */ /* 0x000fc80000000000 */
[----:B------:R-:W-:Y:S05]  /*65c0*/  BRA.U !UP0, `(.L_x_121) ;  /* 0x00000001083c7547 */ /* 0x000fea000b800000 */
[----:B------:R-:W-:-:S04]  /*65d0*/  ISETP.NE.U32.AND P0, PT, R2, RZ, PT ;  /* 0x000000ff0200720c */ /* 0x000fc80003f05070 */
[----:B------:R-:W-:-:S13]  /*65e0*/  ISETP.NE.AND.EX P0, PT, R3, RZ, PT, P0 ;  /* 0x000000ff0300720c */ /* 0x000fda0003f05300 */
[----:B-----5:R-:W-:-:S04]  /*65f0*/  @!P0 FSETP.EQ.AND P1, PT, R58, RZ, PT ;  /* 0x000000ff3a00820b */ /* 0x020fc80003f22000 */
[----:B------:R-:W-:Y:S01]  /*6600*/  P2R R117, PR, RZ, 0x2 ;  /* 0x00000002ff757803 */ /* 0x000fe20000000000 */
[----:B------:R-:W-:Y:S08]  /*6610*/  @!P0 BRA `(.L_x_121) ;  /* 0x0000000000288947 */ /* 0x000ff00003800000 */
[----:B------:R-:W2:Y:S01]  /*6620*/  LDCU.64 UR4, c[0x0][0x888] ;  /* 0x00011100ff0477ac */ /* 0x000ea20008000a00 */
[----:B------:R-:W-:Y:S02]  /*6630*/  LOP3.LUT P1, RZ, R79, 0xff, RZ, 0xc0, !PT ;  /* 0x000000ff4fff7812 */ /* 0x000fe4000782c0ff */
[----:B------:R-:W-:-:S04]  /*6640*/  FSETP.NEU.AND P0, PT, R58, RZ, PT ;  /* 0x000000ff3a00720b */ /* 0x000fc80003f0d000 */
[----:B------:R-:W-:Y:S02]  /*6650*/  SEL R0, RZ, 0xffffffff, P0 ;  /* 0xffffffffff007807 */ /* 0x000fe40000000000 */
[----:B--2---:R-:W-:-:S04]  /*6660*/  ISETP.NE.U32.AND P3, PT, RZ, UR4, PT ;  /* 0x00000004ff007c0c */ /* 0x004fc8000bf65070 */
[----:B------:R-:W-:-:S04]  /*6670*/  ISETP.NE.AND.EX P3, PT, RZ, UR5, PT, P3 ;  /* 0x00000005ff007c0c */ /* 0x000fc8000bf65330 */
[----:B------:R-:W-:-:S04]  /*6680*/  @!P1 SEL R0, RZ, 0xffffffff, P3 ;  /* 0xffffffffff009807 */ /* 0x000fc80001800000 */
[----:B------:R-:W-:-:S04]  /*6690*/  LOP3.LUT R0, R0, 0x1, RZ, 0xc0, !PT ;  /* 0x0000000100007812 */ /* 0x000fc800078ec0ff */
[----:B------:R-:W-:-:S04]  /*66a0*/  ISETP.EQ.U32.AND P0, PT, R0, 0x1, PT ;  /* 0x000000010000780c */ /* 0x000fc80003f02070 */
[----:B------:R-:W-:-:S09]  /*66b0*/  P2R R117, PR, RZ, 0x1 ;  /* 0x00000001ff757803 */ /* 0x000fd20000000000 */
.L_x_121:
[----:B------:R-:W-:Y:S01]  /*66c0*/  ISETP.NE.AND P3, PT, R117, RZ, PT ;  /* 0x000000ff7500720c */ /* 0x000fe20003f65270 */
[----:B-1----:R-:W-:Y:S01]  /*66d0*/  IMAD R7, R37, 0x8, R16 ;  /* 0x0000000825077824 */ /* 0x002fe200078e0210 */
[----:B------:R-:W-:Y:S01]  /*66e0*/  SHF.L.U32 R4, R106, 0x1f, RZ ;  /* 0x0000001f6a047819 */ /* 0x000fe200000006ff */
[----:B------:R-:W1:Y:S01]  /*66f0*/  LDCU.64 UR4, c[0x0][0x888] ;  /* 0x00011100ff0477ac */ /* 0x000e620008000a00 */
[----:B------:R-:W-:Y:S01]  /*6700*/  IMAD.MOV.U32 R98, RZ, RZ, 0x1 ;  /* 0x00000001ff627424 */ /* 0x000fe200078e00ff */
[----:B------:R-:W-:Y:S01]  /*6710*/  CS2R R86, SRZ ;  /* 0x0000000000567805 */ /* 0x000fe2000001ff00 */
[----:B------:R-:W-:Y:S01]  /*6720*/  IMAD.SHL.U32 R92, R19, 0x40, RZ ;  /* 0x00000040135c7824 */ /* 0x000fe200078e00ff */
[----:B------:R-:W-:Y:S01]  /*6730*/  CS2R R84, SRZ ;  /* 0x0000000000547805 */ /* 0x000fe2000001ff00 */
[----:B------:R-:W-:Y:S01]  /*6740*/  IMAD.SHL.U32 R91, R18, 0x40, RZ ;  /* 0x00000040125b7824 */ /* 0x000fe200078e00ff */
[----:B------:R-:W-:Y:S01]  /*6750*/  CS2R R82, SRZ ;  /* 0x0000000000527805 */ /* 0x000fe2000001ff00 */
[----:B------:R-:W-:Y:S01]  /*6760*/  IMAD R35, R37, 0x20, R38 ;  /* 0x0000002025237824 */ /* 0x000fe200078e0226 */
[----:B------:R-:W-:Y:S01]  /*6770*/  CS2R R80, SRZ ;  /* 0x0000000000507805 */ /* 0x000fe2000001ff00 */
[----:B------:R-:W-:Y:S01]  /*6780*/  IMAD.MOV.U32 R36, RZ, RZ, RZ ;  /* 0x000000ffff247224 */ /* 0x000fe200078e00ff */
[----:B------:R-:W-:Y:S01]  /*6790*/  @!P3 SHF.L.U32 R2, R99, 0x1f, RZ ;  /* 0x0000001f6302b819 */ /* 0x000fe200000006ff */
[----:B------:R-:W-:-:S02]  /*67a0*/  @!P3 IMAD R5, R105, 0x8, R16 ;  /* 0x000000086905b824 */ /* 0x000fc400078e0210 */
[----:B------:R-:W-:Y:S02]  /*67b0*/  IMAD.U32 R96, RZ, RZ, UR37 ;  /* 0x00000025ff607e24 */ /* 0x000fe4000f8e00ff */
[----:B------:R-:W2:Y:S01]  /*67c0*/  @!P3 SYNCS.PHASECHK.TRANS64.TRYWAIT P1, [R5+URZ+0x110], R2 ;  /* 0x000110020500b5a7 */ /* 0x000ea200080211ff */
[----:B------:R-:W-:Y:S01]  /*67d0*/  IMAD.MOV.U32 R97, RZ, RZ, R105 ;  /* 0x000000ffff617224 */ /* 0x000fe200078e0069 */
[----:B-1----:R-:W-:-:S04]  /*67e0*/  ISETP.NE.U32.AND P0, PT, RZ, UR4, PT ;  /* 0x00000004ff007c0c */ /* 0x002fc8000bf05070 */
[----:B------:R-:W-:-:S04]  /*67f0*/  ISETP.NE.AND.EX P0, PT, RZ, UR5, PT, P0 ;  /* 0x00000005ff007c0c */ /* 0x000fc8000bf05300 */
[----:B------:R-:W-:Y:S02]  /*6800*/  SEL R3, RZ, 0xffffffff, P0 ;  /* 0xffffffffff037807 */ /* 0x000fe40000000000 */
[----:B-----5:R-:W-:Y:S01]  /*6810*/  FSETP.NEU.AND P0, PT, R58, RZ, PT ;  /* 0x000000ff3a00720b */ /* 0x020fe20003f0d000 */
[----:B------:R-:W1:Y:S03]  /*6820*/  SYNCS.PHASECHK.TRANS64.TRYWAIT P4, [R7+URZ+0x170], R4 ;  /* 0x00017004070075a7 */ /* 0x000e6600080811ff */
[----:B------:R-:W-:Y:S02]  /*6830*/  SEL R0, RZ, 0xffffffff, P0 ;  /* 0xffffffffff007807 */ /* 0x000fe40000000000 */
[----:B------:R-:W-:-:S04]  /*6840*/  LOP3.LUT P0, R90, R79, 0xff, RZ, 0xc0, !PT ;  /* 0x000000ff4f5a7812 */ /* 0x000fc8000780c0ff */
[----:B------:R-:W-:-:S04]  /*6850*/  @P2 SEL R0, R3, R0, !P0 ;  /* 0x0000000003002207 */ /* 0x000fc80004000000 */
[----:B------:R-:W-:-:S04]  /*6860*/  LOP3.LUT R0, R0, 0x1, RZ, 0xc0, !PT ;  /* 0x0000000100007812 */ /* 0x000fc800078ec0ff */
[----:B------:R-:W-:-:S04]  /*6870*/  ISETP.NE.U32.AND P0, PT, R0, 0x1, PT ;  /* 0x000000010000780c */ /* 0x000fc80003f05070 */
[----:B------:R-:W-:Y:S02]  /*6880*/  P2R R112, PR, RZ, 0x1 ;  /* 0x00000001ff707803 */ /* 0x000fe40000000000 */
[----:B------:R-:W-:Y:S02]  /*6890*/  PLOP3.LUT P0, PT, PT, PT, PT, 0x80, 0x8 ;  /* 0x000000000008781c */ /* 0x000fe40003f0f070 */
[----:B--2---:R-:W-:Y:S02]  /*68a0*/  @!P3 SEL R98, RZ, 0x1, !P1 ;  /* 0x00000001ff62b807 */ /* 0x004fe40004800000 */
[----:B------:R-:W-:-:S04]  /*68b0*/  PLOP3.LUT P1, PT, PT, PT, PT, 0x8, 0x80 ;  /* 0x000000000080781c */ /* 0x000fc80003f2e170 */
[----:B------:R-:W-:Y:S02]  /*68c0*/  P2R R115, PR, RZ, 0x2 ;  /* 0x00000002ff737803 */ /* 0x000fe40000000000 */
[----:B-1----:R-:W-:-:S07]  /*68d0*/  P2R R116, PR, RZ, 0x10 ;  /* 0x00000010ff747803 */ /* 0x002fce0000000000 */
.L_x_187:
[----:B------:R-:W-:Y:S01]  /*68e0*/  ISETP.NE.AND P1, PT, R117, RZ, PT ;  /* 0x000000ff7500720c */ /* 0x000fe20003f25270 */
[----:B------:R-:W-:Y:S05]  /*68f0*/  YIELD ;  /* 0x0000000000007946 */ /* 0x000fea0003800000 */
[----:B------:R-:W-:Y:S01]  /*6900*/  P2R R114, PR, RZ, 0x1 ;  /* 0x00000001ff727803 */ /* 0x000fe20000000000 */
[----:B------:R-:W-:Y:S06]  /*6910*/  BSSY B1, `(.L_x_122) ;  /* 0x0000022000017945 */ /* 0x000fec0003800000 */
[----:B-1----:R-:W-:Y:S05]  /*6920*/  @P1 BRA `(.L_x_123) ;  /* 0x0000000000801947 */ /* 0x002fea0003800000 */
[----:B------:R-:W-:Y:S01]  /*6930*/  ISETP.NE.AND P1, PT, R112, RZ, PT ;  /* 0x000000ff7000720c */ /* 0x000fe20003f25270 */
[----:B------:R-:W-:Y:S01]  /*6940*/  BSSY B0, `(.L_x_124) ;  /* 0x0000017000007945 */ /* 0x000fe20003800000 */
[----:B------:R-:W-:Y:S01]  /*6950*/  LOP3.LUT P2, RZ, R109, 0x40, RZ, 0xc0, !PT ;  /* 0x000000406dff7812 */ /* 0x000fe2000784c0ff */
[C---:B------:R-:W-:Y:S01]  /*6960*/  VIADD R2, R97.reuse, 0x1 ;  /* 0x0000000161027836 */ /* 0x040fe20000000000 */
[----:B------:R-:W-:Y:S09]  /*6970*/  PLOP3.LUT P0, PT, PT, PT, PT, 0x8, 0x80 ;  /* 0x000000000080781c */ /* 0x000ff20003f0e170 */
[----:B------:R-:W-:Y:S01]  /*6980*/  @P1 IMAD R4, R97, 0x800, R108 ;  /* 0x0000080061041824 */ /* 0x000fe200078e026c */
[----:B------:R-:W-:Y:S01]  /*6990*/  @P1 MOV R3, 0x400 ;  /* 0x0000040000031802 */ /* 0x000fe20000000f00 */
[----:B------:R-:W1:Y:S01]  /*69a0*/  @P1 S2R R0, SR_CgaCtaId ;  /* 0x0000000000001919 */ /* 0x000e620000008800 */
[----:B------:R-:W-:Y:S02]  /*69b0*/  @P1 PLOP3.LUT P0, PT, P2, PT, PT, 0x80, 0x8 ;  /* 0x000000000008181c */ /* 0x000fe4000170f070 */
[----:B-1----:R-:W-:Y:S05]  /*69c0*/  @P1 LEA R3, R0, R3, 0x18 ;  /* 0x0000000300031211 */ /* 0x002fea00078ec0ff */
[----:B------:R-:W-:Y:S04]  /*69d0*/  @P1 IMAD.U32 R4, R4, 0x2, R3 ;  /* 0x0000000204041824 */ /* 0x000fe800078e0003 */
[C---:B------:R-:W-:Y:S02]  /*69e0*/  @P1 VIADD R0, R4.reuse, 0x300 ;  /* 0x0000030004001836 */ /* 0x040fe40000000000 */
[----:B------:R-:W-:Y:S02]  /*69f0*/  @P1 VIADD R3, R4, 0x310 ;  /* 0x0000031004031836 */ /* 0x000fe40000000000 */
[----:B------:R-:W-:Y:S01]  /*6a00*/  @P0 VIADD R3, R0, 0xfffffff0 ;  /* 0xfffffff000030836 */ /* 0x000fe20000000000 */
[----:B------:R-:W-:Y:S11]  /*6a10*/  ISETP.NE.AND P0, PT, R98, RZ, PT ;  /* 0x000000ff6200720c */ /* 0x000ff60003f05270 */
[----:B------:R-:W-:Y:S02]  /*6a20*/  @!UPT UIADD3 URZ, UPT, UPT, URZ, URZ, URZ ;  /* 0x000000fffffff290 */ /* 0x000fe4000fffe0ff */
[----:B------:R-:W-:Y:S05]  /*6a30*/  @P0 BRA `(.L_x_125) ;  /* 0x00000000001c0947 */ /* 0x000fea0003800000 */
[----:B------:R-:W1:Y:S01]  /*6a40*/  S2UR UR4, SR_CgaCtaId ;  /* 0x00000000000479c3 */ /* 0x000e620000008800 */
[----:B------:R-:W-:Y:S01]  /*6a50*/  UMOV UR5, 0x400 ;  /* 0x0000040000057882 */ /* 0x000fe20000000000 */
[----:B------:R-:W-:Y:S01]  /*6a60*/  SHF.L.U32 R0, R99, 0x1f, RZ ;  /* 0x0000001f63007819 */ /* 0x000fe200000006ff */
[----:B-1----:R-:W-:Y:S06]  /*6a70*/  ULEA UR4, UR4, UR5, 0x18 ;  /* 0x0000000504047291 */ /* 0x002fec000f8ec0ff */
[----:B------:R-:W-:Y:S04]  /*6a80*/  LEA R5, R97, UR4, 0x3 ;  /* 0x0000000461057c11 */ /* 0x000fe8000f8e18ff */
[----:B------:R-:W1:Y:S02]  /*6a90*/  SYNCS.PHASECHK.TRANS64.TRYWAIT P0, [R5+URZ+0x110], R0 ;  /* 0x00011000050075a7 */ /* 0x000e6400080011ff */
[----:B-1----:R-:W-:Y:S05]  /*6aa0*/  @!P0 BRA `(.L_x_126) ;  /* 0x0000003400bc8947 */ /* 0x002fea0003800000 */
.L_x_125:
[----:B------:R-:W-:Y:S05]  /*6ab0*/  BSYNC B0 ;  /* 0x0000000000007941 */ /* 0x000fea0003800000 */
.L_x_124:
[----:B------:R-:W-:Y:S02]  /*6ac0*/  ISETP.NE.AND P1, PT, R112, RZ, PT ;  /* 0x000000ff7000720c */ /* 0x000fe40003f25270 */
[C---:B------:R-:W-:Y:S04]  /*6ad0*/  ISETP.NE.AND P0, PT, R2.reuse, 0x3, PT ;  /* 0x000000030200780c */ /* 0x040fe80003f05270 */
[----:B-1----:R-:W-:Y:S02]  /*6ae0*/  SEL R0, RZ, 0x1, P0 ;  /* 0x00000001ff007807 */ /* 0x002fe40000000000 */
[----:B------:R-:W-:Y:S02]  /*6af0*/  SEL R97, R2, RZ, P0 ;  /* 0x000000ff02617207 */ /* 0x000fe40000000000 */
[----:B------:R-:W-:Y:S03]  /*6b00*/  LOP3.LUT R99, R99, R0, RZ, 0x3c, !PT ;  /* 0x0000000063637212 */ /* 0x000fe600078e3cff */
[----:B------:R1:W2:Y:S04]  /*6b10*/  @P1 LDS.128 R80, [R4+0x300] ;  /* 0x0003000004501984 */ /* 0x0002a80000000c00 */
[----:B------:R1:W3:Y:S02]  /*6b20*/  @P1 LDS.128 R84, [R3] ;  /* 0x0000000003541984 */ /* 0x0002e40000000c00 */
.L_x_123:
[----:B------:R-:W-:Y:S05]  /*6b30*/  BSYNC B1 ;  /* 0x0000000000017941 */ /* 0x000fea0003800000 */
.L_x_122:
[----:B------:R-:W-:Y:S01]  /*6b40*/  ISETP.NE.AND P1, PT, R116, RZ, PT ;  /* 0x000000ff7400720c */ /* 0x000fe20003f25270 */
[----:B------:R-:W4:Y:S01]  /*6b50*/  S2UR UR4, SR_CgaCtaId ;  /* 0x00000000000479c3 */ /* 0x000f220000008800 */
[----:B------:R-:W-:Y:S01]  /*6b60*/  ISETP.NE.AND P0, PT, R115, RZ, PT ;  /* 0x000000ff7300720c */ /* 0x000fe20003f05270 */
[----:B------:R-:W-:Y:S01]  /*6b70*/  IMAD.IADD R32, R35, 0x1, R36 ;  /* 0x0000000123207824 */ /* 0x000fe200078e0224 */
[----:B------:R-:W-:Y:S01]  /*6b80*/  MOV R88, 0x400 ;  /* 0x0000040000587802 */ /* 0x000fe20000000f00 */
[----:B------:R-:W-:Y:S01]  /*6b90*/  BSSY B0, `(.L_x_127) ;  /* 0x000000a000007945 */ /* 0x000fe20003800000 */
[----:B------:R-:W-:Y:S02]  /*6ba0*/  PLOP3.LUT P0, PT, P0, P1, PT, 0xf8, 0x8f ;  /* 0x00000000008f781c */ /* 0x000fe40000703f70 */
[----:B------:R-:W-:Y:S01]  /*6bb0*/  SHF.R.U32.HI R0, RZ, 0x15, R32 ;  /* 0x00000015ff007819 */ /* 0x000fe20000011620 */
[----:B----4-:R-:W-:Y:S05]  /*6bc0*/  IMAD.U32 R89, RZ, RZ, UR4 ;  /* 0x00000004ff597e24 */ /* 0x010fea000f8e00ff */
[----:B------:R-:W-:Y:S05]  /*6bd0*/  LEA R88, R89, R88, 0x18 ;  /* 0x0000005859587211 */ /* 0x000fea00078ec0ff */
[----:B------:R-:W-:Y:S01]  /*6be0*/  IMAD R118, R37, 0x8, R88 ;  /* 0x0000000825767824 */ /* 0x000fe200078e0258 */
[----:B------:R-:W-:Y:S06]  /*6bf0*/  @P0 BRA `(.L_x_128) ;  /* 0x00000000000c0947 */ /* 0x000fec0003800000 */
[----:B-1----:R-:W-:Y:S04]  /*6c00*/  SHF.L.U32 R3, R106, 0x1f, RZ ;  /* 0x0000001f6a037819 */ /* 0x002fe800000006ff */
[----:B------:R-:W1:Y:S02]  /*6c10*/  SYNCS.PHASECHK.TRANS64.TRYWAIT P0, [R118+URZ+0x170], R3 ;  /* 0x00017003760075a7 */ /* 0x000e6400080011ff */
[----:B-1----:R-:W-:Y:S05]  /*6c20*/  @!P0 BRA `(.L_x_129) ;  /* 0x0000003400708947 */ /* 0x002fea0003800000 */
.L_x_128:
[----:B------:R-:W-:Y:S05]  /*6c30*/  BSYNC B0 ;  /* 0x0000000000007941 */ /* 0x000fea0003800000 */
.L_x_127:
[----:B------:R-:W-:Y:S11]  /*6c40*/  LOP3.LUT P0, RZ, R0, 0x3, R111, 0x48, !PT ;  /* 0x0000000300ff7812 */ /* 0x000ff6000780486f */
[----:B------:R-:W-:Y:S02]  /*6c50*/  @!UPT UIADD3 URZ, UPT, UPT, URZ, URZ, URZ ;  /* 0x000000fffffff290 */ /* 0x000fe4000fffe0ff */
[----:B------:R-:W-:Y:S05]  /*6c60*/  @!P0 BRA `(.L_x_130) ;  /* 0x0000000000408947 */ /* 0x000fea0003800000 */
[----:B------:R-:W4:Y:S01]  /*6c70*/  LDCU.64 UR8, c[0x4][0x70] ;  /* 0x01000e00ff0877ac */ /* 0x000f220008000a00 */
[----:B-1----:R-:W-:Y:S01]  /*6c80*/  MOV R3, 0x0 ;  /* 0x0000000000037802 */ /* 0x002fe20000000f00 */
[----:B------:R-:W-:Y:S02]  /*6c90*/  HFMA2 R12, -RZ, RZ, 0, 5.9604644775390625e-08 ;  /* 0x00000001ff0c7431 */ /* 0x000fe400000001ff */
[----:B------:R-:W-:Y:S02]  /*6ca0*/  IMAD.MOV.U32 R8, RZ, RZ, 0x192 ;  /* 0x00000192ff087424 */ /* 0x000fe400078e00ff */
[----:B------:R-:W-:Y:S01]  /*6cb0*/  IMAD.MOV.U32 R13, RZ, RZ, RZ ;  /* 0x000000ffff0d7224 */ /* 0x000fe200078e00ff */
[----:B------:R-:W1:Y:S01]  /*6cc0*/  LDCU.64 UR6, c[0x4][0x78] ;  /* 0x01000f00ff0677ac */ /* 0x000e620008000a00 */
[----:B------:R-:W2:Y:S01]  /*6cd0*/  LDC.64 R2, c[0x4][R3] ;  /* 0x0100000003027b82 */ /* 0x000ea20000000a00 */
[----:B------:R-:W5:Y:S01]  /*6ce0*/  LDCU.64 UR4, c[0x4][0x10] ;  /* 0x01000200ff0477ac */ /* 0x000f620008000a00 */
[----:B----4-:R-:W-:Y:S01]  /*6cf0*/  MOV R5, UR9 ;  /* 0x0000000900057c02 */ /* 0x010fe20008000f00 */
[----:B------:R-:W-:Y:S01]  /*6d00*/  IMAD.U32 R4, RZ, RZ, UR8 ;  /* 0x00000008ff047e24 */ /* 0x000fe2000f8e00ff */
[----:B-1----:R-:W-:Y:S01]  /*6d10*/  MOV R7, UR7 ;  /* 0x0000000700077c02 */ /* 0x002fe20008000f00 */
[----:B------:R-:W-:Y:S01]  /*6d20*/  IMAD.U32 R6, RZ, RZ, UR6 ;  /* 0x00000006ff067e24 */ /* 0x000fe2000f8e00ff */
[----:B-----5:R-:W-:Y:S01]  /*6d30*/  MOV R11, UR5 ;  /* 0x00000005000b7c02 */ /* 0x020fe20008000f00 */
[----:B------:R-:W-:Y:S02]  /*6d40*/  IMAD.U32 R10, RZ, RZ, UR4 ;  /* 0x00000004ff0a7e24 */ /* 0x000fe4000f8e00ff */
[----:B------:R-:W-:Y:S07]  /*6d50*/  LEPC R20, `(.L_x_130) ;  /* 0x000000001014794e */ /* 0x000fee0000000000 */
[----:B--23--:R-:W-:Y:S05]  /*6d60*/  CALL.ABS.NOINC R2 ;  /* 0x0000000002007343 */ /* 0x00cfea0003c00000 */
.L_x_130:
[----:B------:R-:W-:Y:S05]  /*6d70*/  WARPSYNC.ALL ;  /* 0x0000000000007948 */ /* 0x000fea0003800000 */
[----:B------:R-:W-:Y:S01]  /*6d80*/  R2UR UR4, R32 ;  /* 0x00000000200472ca */ /* 0x000fe200000e0000 */
[----:B------:R-:W-:Y:S01]  /*6d90*/  HFMA2 R40, -RZ, RZ, 3.7421875, 0 ;  /* 0x437c0000ff287431 */ /* 0x000fe200000001ff */
[C---:B--2---:R-:W-:Y:S01]  /*6da0*/  SHF.L.U32 R61, R80.reuse, 0x10, RZ ;  /* 0x00000010503d7819 */ /* 0x044fe200000006ff */
[----:B------:R-:W-:Y:S01]  /*6db0*/  BSSY.RECONVERGENT B1, `(.L_x_131) ;  /* 0x00000c9000017945 */ /* 0x000fe20003800200 */
[----:B------:R-:W-:Y:S02]  /*6dc0*/  LOP3.LUT R63, R80, 0xffff0000, RZ, 0xc0, !PT ;  /* 0xffff0000503f7812 */ /* 0x000fe400078ec0ff */
[C---:B------:R-:W-:Y:S02]  /*6dd0*/  SHF.L.U32 R60, R81.reuse, 0x10, RZ ;  /* 0x00000010513c7819 */ /* 0x040fe400000006ff */
[----:B------:R-:W-:Y:S02]  /*6de0*/  LOP3.LUT R62, R81, 0xffff0000, RZ, 0xc0, !PT ;  /* 0xffff0000513e7812 */ /* 0x000fe400078ec0ff */
[----:B------:R-:W-:Y:S02]  /*6df0*/  LOP3.LUT R64, R82, 0xffff0000, RZ, 0xc0, !PT ;  /* 0xffff000052407812 */ /* 0x000fe400078ec0ff */
[----:B------:R-:W-:Y:S01]  /*6e00*/  ISETP.NE.AND P6, PT, R115, RZ, PT ;  /* 0x000000ff7300720c */ /* 0x000fe20003fc5270 */
[----:B-1----:R-:W1:Y:S11]  /*6e10*/  LDTM.x16 R4, tmem[UR4] ;  /* 0x00000004000479ee */ /* 0x002e760008240000 */
[----:B------:R-:W-:Y:S01]  /*6e20*/  @!UPT UIADD3 URZ, UPT, UPT, URZ, URZ, URZ ;  /* 0x000000fffffff290 */ /* 0x000fe2000fffe0ff */
[----:B------:R-:W-:Y:S01]  /*6e30*/  @P6 NOP ;  /* 0x0000000000006918 */ /* 0x000fe20000000000 */
[----:B------:R-:W-:Y:S02]  /*6e40*/  @P6 IADD3 R118, PT, PT, R118, 0x190, RZ ;  /* 0x0000019076766810 */ /* 0x000fe40007ffe0ff */
[----:B------:R-:W-:Y:S02]  /*6e50*/  @P6 IADD3 R119, PT, PT, R37, 0x1, RZ ;  /* 0x0000000125776810 */ /* 0x000fe40007ffe0ff */
[----:B------:R-:W-:Y:S02]  /*6e60*/  @P6 LOP3.LUT R118, R118, 0xfefffff8, RZ, 0xc0, !PT ;  /* 0xfefffff876766812 */ /* 0x000fe400078ec0ff */
[C---:B------:R-:W-:Y:S02]  /*6e70*/  @P6 ISETP.NE.AND P0, PT, R119.reuse, 0x4, PT ;  /* 0x000000047700680c */ /* 0x040fe40003f05270 */
[----:B-1----:R1:W-:Y:S02]  /*6e80*/  @P6 SYNCS.ARRIVE.TRANS64.RED.A1T0 RZ, [R118+URZ], RZ ;  /* 0x000000ff76ff69a7 */ /* 0x0023e400081004ff */
[----:B------:R-:W-:Y:S01]  /*6e90*/  @P6 SEL R37, R119, RZ, P0 ;  /* 0x000000ff77256207 */ /* 0x000fe20000000000 */
[C---:B------:R-:W-:Y:S01]  /*6ea0*/  FMUL R0, R39.reuse, R4 ;  /* 0x0000000427007220 */ /* 0x040fe20000400000 */
[C---:B------:R-:W-:Y:S01]  /*6eb0*/  FMUL R2, R39.reuse, R5 ;  /* 0x0000000527027220 */ /* 0x040fe20000400000 */
[C---:B------:R-:W-:Y:S01]  /*6ec0*/  FMUL R3, R39.reuse, R6 ;  /* 0x0000000627037220 */ /* 0x040fe20000400000 */
[C---:B------:R-:W-:Y:S01]  /*6ed0*/  FMUL R7, R39.reuse, R7 ;  /* 0x0000000727077220 */ /* 0x040fe20000400000 */
[----:B------:R-:W-:Y:S01]  /*6ee0*/  FFMA R0, R58, R61, R0 ;  /* 0x0000003d3a007223 */ /* 0x000fe20000000000 */
[----:B------:R-:W-:Y:S01]  /*6ef0*/  SHF.L.U32 R61, R82, 0x10, RZ ;  /* 0x00000010523d7819 */ /* 0x000fe200000006ff */
[C---:B------:R-:W-:Y:S01]  /*6f00*/  FMUL R4, R39.reuse, R8 ;  /* 0x0000000827047220 */ /* 0x040fe20000400000 */
[C---:B------:R-:W-:Y:S01]  /*6f10*/  FFMA R2, R58.reuse, R63, R2 ;  /* 0x0000003f3a027223 */ /* 0x040fe20000000002 */
[----:B------:R-:W-:Y:S01]  /*6f20*/  FMUL R5, R39, R9 ;  /* 0x0000000927057220 */ /* 0x000fe20000400000 */
[C---:B------:R-:W-:Y:S01]  /*6f30*/  FFMA R3, R58.reuse, R60, R3 ;  /* 0x0000003c3a037223 */ /* 0x040fe20000000003 */
[----:B------:R-:W-:Y:S01]  /*6f40*/  SHF.L.U32 R63, R83, 0x10, RZ ;  /* 0x00000010533f7819 */ /* 0x000fe200000006ff */
[----:B------:R-:W-:Y:S01]  /*6f50*/  FMUL R6, R39, R10 ;  /* 0x0000000a27067220 */ /* 0x000fe20000400000 */
[----:B------:R-:W-:Y:S01]  /*6f60*/  LOP3.LUT R60, R83, 0xffff0000, RZ, 0xc0, !PT ;  /* 0xffff0000533c7812 */ /* 0x000fe200078ec0ff */
[C---:B------:R-:W-:Y:S01]  /*6f70*/  FMUL R11, R39.reuse, R11 ;  /* 0x0000000b270b7220 */ /* 0x040fe20000400000 */
[C---:B------:R-:W-:Y:S01]  /*6f80*/  FFMA R7, R58.reuse, R62, R7 ;  /* 0x0000003e3a077223 */ /* 0x040fe20000000007 */
[C---:B------:R-:W-:Y:S01]  /*6f90*/  FFMA R4, R58.reuse, R61, R4 ;  /* 0x0000003d3a047223 */ /* 0x040fe20000000004 */
[----:B------:R-:W-:Y:S01]  /*6fa0*/  FFMA R5, R58, R64, R5 ;  /* 0x000000403a057223 */ /* 0x000fe20000000005 */
[----:B---3--:R-:W-:Y:S01]  /*6fb0*/  SHF.L.U32 R61, R84, 0x10, RZ ;  /* 0x00000010543d7819 */ /* 0x008fe200000006ff */
[C---:B------:R-:W-:Y:S01]  /*6fc0*/  FMUL R8, R39.reuse, R12 ;  /* 0x0000000c27087220 */ /* 0x040fe20000400000 */
[----:B------:R-:W-:Y:S01]  /*6fd0*/  FFMA R6, R58, R63, R6 ;  /* 0x0000003f3a067223 */ /* 0x000fe20000000006 */
[----:B------:R-:W-:Y:S01]  /*6fe0*/  LOP3.LUT R62, R84, 0xffff0000, RZ, 0xc0, !PT ;  /* 0xffff0000543e7812 */ /* 0x000fe200078ec0ff */
[----:B------:R-:W-:Y:S01]  /*6ff0*/  FMUL R9, R39, R13 ;  /* 0x0000000d27097220 */ /* 0x000fe20000400000 */
[----:B------:R-:W-:Y:S01]  /*7000*/  SHF.L.U32 R63, R85, 0x10, RZ ;  /* 0x00000010553f7819 */ /* 0x000fe200000006ff */
[C---:B------:R-:W-:Y:S01]  /*7010*/  FFMA R11, R58.reuse, R60, R11 ;  /* 0x0000003c3a0b7223 */ /* 0x040fe2000000000b */
[----:B------:R-:W-:Y:S01]  /*7020*/  FMUL R10, R39, R14 ;  /* 0x0000000e270a7220 */ /* 0x000fe20000400000 */
[----:B------:R-:W-:Y:S01]  /*7030*/  LOP3.LUT R60, R85, 0xffff0000, RZ, 0xc0, !PT ;  /* 0xffff0000553c7812 */ /* 0x000fe200078ec0ff */
[C---:B------:R-:W-:Y:S01]  /*7040*/  FMUL R15, R39.reuse, R15 ;  /* 0x0000000f270f7220 */ /* 0x040fe20000400000 */
[C---:B------:R-:W-:Y:S01]  /*7050*/  FFMA R8, R58.reuse, R61, R8 ;  /* 0x0000003d3a087223 */ /* 0x040fe20000000008 */
[----:B------:R-:W-:Y:S01]  /*7060*/  FFMA R9, R58, R62, R9 ;  /* 0x0000003e3a097223 */ /* 0x000fe20000000009 */
[----:B------:R-:W-:Y:S01]  /*7070*/  SHF.L.U32 R61, R86, 0x10, RZ ;  /* 0x00000010563d7819 */ /* 0x000fe200000006ff */
[C---:B------:R-:W-:Y:S01]  /*7080*/  FMUL R12, R39.reuse, R16 ;  /* 0x00000010270c7220 */ /* 0x040fe20000400000 */
[C---:B------:R-:W-:Y:S01]  /*7090*/  FFMA R10, R58.reuse, R63, R10 ;  /* 0x0000003f3a0a7223 */ /* 0x040fe2000000000a */
[----:B------:R-:W-:Y:S01]  /*70a0*/  FFMA R15, R58, R60, R15 ;  /* 0x0000003c3a0f7223 */ /* 0x000fe2000000000f */
[----:B------:R-:W-:Y:S01]  /*70b0*/  LOP3.LUT R60, R86, 0xffff0000, RZ, 0xc0, !PT ;  /* 0xffff0000563c7812 */ /* 0x000fe200078ec0ff */
[----:B------:R-:W-:Y:S01]  /*70c0*/  FMUL R13, R39, R17 ;  /* 0x00000011270d7220 */ /* 0x000fe20000400000 */
[----:B------:R-:W-:Y:S01]  /*70d0*/  SHF.L.U32 R63, R87, 0x10, RZ ;  /* 0x00000010573f7819 */ /* 0x000fe200000006ff */
[----:B------:R-:W-:Y:S01]  /*70e0*/  FMUL R14, R39, R18 ;  /* 0x00000012270e7220 */ /* 0x000fe20000400000 */
[----:B------:R-:W-:Y:S01]  /*70f0*/  LOP3.LUT R62, R87, 0xffff0000, RZ, 0xc0, !PT ;  /* 0xffff0000573e7812 */ /* 0x000fe200078ec0ff */
[C---:B------:R-:W-:Y:S01]  /*7100*/  FFMA R12, R58.reuse, R61, R12 ;  /* 0x0000003d3a0c7223 */ /* 0x040fe2000000000c */
[----:B------:R-:W-:Y:S01]  /*7110*/  FMUL R19, R39, R19 ;  /* 0x0000001327137220 */ /* 0x000fe20000400000 */
[----:B------:R-:W-:Y:S01]  /*7120*/  MOV R61, 0x3bbb989d ;  /* 0x3bbb989d003d7802 */ /* 0x000fe20000000f00 */
[C---:B------:R-:W-:Y:S01]  /*7130*/  FFMA R13, R58.reuse, R60, R13 ;  /* 0x0000003c3a0d7223 */ /* 0x040fe2000000000d */
[C---:B------:R-:W-:Y:S01]  /*7140*/  FFMA R14, R58.reuse, R63, R14 ;  /* 0x0000003f3a0e7223 */ /* 0x040fe2000000000e */
[----:B------:R-:W-:Y:S01]  /*7150*/  FFMA R19, R58, R62, R19 ;  /* 0x0000003e3a137223 */ /* 0x000fe20000000013 */
[----:B------:R-:W-:Y:S01]  /*7160*/  @P6 SEL R119, RZ, 0x1, P0 ;  /* 0x00000001ff776807 */ /* 0x000fe20000000000 */
[----:B------:R-:W-:Y:S03]  /*7170*/  FFMA.SAT R41, R0, -R61, 0.5 ;  /* 0x3f00000000297423 */ /* 0x000fe6000000283d */
[----:B------:R-:W-:Y:S01]  /*7180*/  @P6 LOP3.LUT R106, R106, R119, RZ, 0x3c, !PT ;  /* 0x000000776a6a6212 */ /* 0x000fe200078e3cff */
[-C--:B------:R-:W-:Y:S04]  /*7190*/  FFMA.RM R32, R41, R40.reuse, 12582913 ;  /* 0x4b40000129207423 */ /* 0x080fe80000004028 */
[----:B------:R-:W-:Y:S04]  /*71a0*/  FADD R17, R32, -12583039 ;  /* 0xcb40007f20117421 */ /* 0x000fe80000000000 */
[C---:B------:R-:W-:Y:S04]  /*71b0*/  FFMA R17, R0.reuse, -1.4426950216293334961, -R17 ;  /* 0xbfb8aa3b00117823 */ /* 0x040fe80000000811 */
[----:B------:R-:W-:Y:S01]  /*71c0*/  FFMA R17, R0, -1.925963033500011079e-08, R17 ;  /* 0xb2a5706000117823 */ /* 0x000fe20000000011 */
[CC--:B------:R-:W-:Y:S03]  /*71d0*/  FFMA.SAT R41, R2.reuse, -R61.reuse, 0.5 ;  /* 0x3f00000002297423 */ /* 0x0c0fe6000000283d */
[----:B------:R-:W2:Y:S01]  /*71e0*/  MUFU.EX2 R60, R17 ;  /* 0x00000011003c7308 */ /* 0x000ea20000000800 */
[-C--:B------:R-:W-:Y:S04]  /*71f0*/  FFMA.RM R41, R41, R40.reuse, 12582913 ;  /* 0x4b40000129297423 */ /* 0x080fe80000004028 */
[C---:B------:R-:W-:Y:S01]  /*7200*/  FADD R21, R41.reuse, -12583039 ;  /* 0xcb40007f29157421 */ /* 0x040fe20000000000 */
[----:B------:R-:W-:Y:S03]  /*7210*/  SHF.L.U32 R63, R41, 0x17, RZ ;  /* 0x00000017293f7819 */ /* 0x000fe600000006ff */
[C---:B------:R-:W-:Y:S04]  /*7220*/  FFMA R21, R2.reuse, -1.4426950216293334961, -R21 ;  /* 0xbfb8aa3b02157823 */ /* 0x040fe80000000815 */
[----:B------:R-:W-:Y:S01]  /*7230*/  FFMA R21, R2, -1.925963033500011079e-08, R21 ;  /* 0xb2a5706002157823 */ /* 0x000fe20000000015 */
[-C--:B------:R-:W-:Y:S03]  /*7240*/  FFMA.SAT R43, R3, -R61.reuse, 0.5 ;  /* 0x3f000000032b7423 */ /* 0x080fe6000000283d */
[----:B------:R-:W3:Y:S01]  /*7250*/  MUFU.EX2 R62, R21 ;  /* 0x00000015003e7308 */ /* 0x000ee20000000800 */
[-C--:B------:R-:W-:Y:S04]  /*7260*/  FFMA.RM R42, R43, R40.reuse, 12582913 ;  /* 0x4b4000012b2a7423 */ /* 0x080fe80000004028 */
[C---:B------:R-:W-:Y:S01]  /*7270*/  FADD R16, R42.reuse, -12583039 ;  /* 0xcb40007f2a107421 */ /* 0x040fe20000000000 */
[----:B------:R-:W-:Y:S03]  /*7280*/  SHF.L.U32 R65, R42, 0x17, RZ ;  /* 0x000000172a417819 */ /* 0x000fe600000006ff */
[C---:B------:R-:W-:Y:S04]  /*7290*/  FFMA R16, R3.reuse, -1.4426950216293334961, -R16 ;  /* 0xbfb8aa3b03107823 */ /* 0x040fe80000000810 */
[----:B------:R-:W-:Y:S01]  /*72a0*/  FFMA R16, R3, -1.925963033500011079e-08, R16 ;  /* 0xb2a5706003107823 */ /* 0x000fe20000000010 */
[-C--:B------:R-:W-:Y:S03]  /*72b0*/  FFMA.SAT R43, R7, -R61.reuse, 0.5 ;  /* 0x3f000000072b7423 */ /* 0x080fe6000000283d */
[----:B------:R-:W4:Y:S01]  /*72c0*/  MUFU.EX2 R64, R16 ;  /* 0x0000001000407308 */ /* 0x000f220000000800 */
[-C--:B------:R-:W-:Y:S04]  /*72d0*/  FFMA.RM R43, R43, R40.reuse, 12582913 ;  /* 0x4b4000012b2b7423 */ /* 0x080fe80000004028 */
[----:B------:R-:W-:Y:S04]  /*72e0*/  FADD R18, R43, -12583039 ;  /* 0xcb40007f2b127421 */ /* 0x000fe80000000000 */
[C---:B------:R-:W-:Y:S04]  /*72f0*/  FFMA R18, R7.reuse, -1.4426950216293334961, -R18 ;  /* 0xbfb8aa3b07127823 */ /* 0x040fe80000000812 */
[----:B------:R-:W-:Y:S01]  /*7300*/  FFMA R18, R7, -1.925963033500011079e-08, R18 ;  /* 0xb2a5706007127823 */ /* 0x000fe20000000012 */
[-C--:B------:R-:W-:Y:S03]  /*7310*/  FFMA.SAT R45, R4, -R61.reuse, 0.5 ;  /* 0x3f000000042d7423 */ /* 0x080fe6000000283d */
[----:B------:R-:W5:Y:S01]  /*7320*/  MUFU.EX2 R66, R18 ;  /* 0x0000001200427308 */ /* 0x000f620000000800 */
        /* <DEDUP_REMOVED lines=64> */
[----:B------:R-:W-:Y:S01]  /*7730*/  FFMA.SAT R55, R19, -R61, 0.5 ;  /* 0x3f00000013377423 */ /* 0x000fe2000000283d */
[----:B------:R-:W-:Y:S03]  /*7740*/  SHF.L.U32 R61, R32, 0x17, RZ ;  /* 0x00000017203d7819 */ /* 0x000fe600000006ff */
[----:B------:R-:W-:Y:S04]  /*7750*/  FFMA.RM R40, R55, R40, 12582913 ;  /* 0x4b40000137287423 */ /* 0x000fe80000004028 */
[----:B------:R-:W-:Y:S04]  /*7760*/  FADD R30, R40, -12583039 ;  /* 0xcb40007f281e7421 */ /* 0x000fe80000000000 */
[C---:B------:R-:W-:Y:S04]  /*7770*/  FFMA R30, R19.reuse, -1.4426950216293334961, -R30 ;  /* 0xbfb8aa3b131e7823 */ /* 0x040fe8000000081e */
[----:B------:R-:W-:Y:S01]  /*7780*/  FFMA R30, R19, -1.925963033500011079e-08, R30 ;  /* 0xb2a57060131e7823 */ /* 0x000fe2000000001e */
[----:B--2---:R-:W-:Y:S01]  /*7790*/  FFMA R57, R60, R61, 1 ;  /* 0x3f8000003c397423 */ /* 0x004fe2000000003d */
[----:B------:R-:W-:Y:S01]  /*77a0*/  SHF.L.U32 R61, R43, 0x17, RZ ;  /* 0x000000172b3d7819 */ /* 0x000fe200000006ff */
[----:B---3--:R-:W-:Y:S01]  /*77b0*/  FFMA R56, R62, R63, 1 ;  /* 0x3f8000003e387423 */ /* 0x008fe2000000003f */
[----:B------:R-:W-:Y:S01]  /*77c0*/  SHF.L.U32 R60, R44, 0x17, RZ ;  /* 0x000000172c3c7819 */ /* 0x000fe200000006ff */
[----:B----4-:R-:W-:Y:S01]  /*77d0*/  FFMA R55, R64, R65, 1 ;  /* 0x3f80000040377423 */ /* 0x010fe20000000041 */
[----:B-1----:R-:W-:Y:S01]  /*77e0*/  IADD3 R118, PT, PT, R57, 0x1800000, RZ ;  /* 0x0180000039767810 */ /* 0x002fe20007ffe0ff */
[----:B-----5:R-:W-:Y:S01]  /*77f0*/  FFMA R59, R66, R61, 1 ;  /* 0x3f800000423b7423 */ /* 0x020fe2000000003d */
[----:B------:R-:W-:Y:S01]  /*7800*/  SHF.L.U32 R63, R45, 0x17, RZ ;  /* 0x000000172d3f7819 */ /* 0x000fe200000006ff */
[----:B------:R-:W1:Y:S01]  /*7810*/  MUFU.EX2 R64, R33 ;  /* 0x0000002100407308 */ /* 0x000e620000000800 */
[----:B------:R-:W-:Y:S02]  /*7820*/  LOP3.LUT R118, R118, 0x7f800000, RZ, 0xc0, !PT ;  /* 0x7f80000076767812 */ /* 0x000fe400078ec0ff */
[----:B------:R-:W-:Y:S01]  /*7830*/  SHF.L.U32 R62, R46, 0x17, RZ ;  /* 0x000000172e3e7819 */ /* 0x000fe200000006ff */
[----:B------:R-:W-:Y:S01]  /*7840*/  FFMA R46, R67, R60, 1 ;  /* 0x3f800000432e7423 */ /* 0x000fe2000000003c */
[----:B------:R-:W-:Y:S01]  /*7850*/  SHF.L.U32 R61, R47, 0x17, RZ ;  /* 0x000000172f3d7819 */ /* 0x000fe200000006ff */
[----:B------:R-:W-:Y:S01]  /*7860*/  FFMA R45, R68, R63, 1 ;  /* 0x3f800000442d7423 */ /* 0x000fe2000000003f */
[----:B------:R-:W-:Y:S03]  /*7870*/  ISETP.GT.U32.AND P0, PT, R118, 0x1ffffff, PT ;  /* 0x01ffffff7600780c */ /* 0x000fe60003f04070 */
[----:B------:R-:W2:Y:S01]  /*7880*/  MUFU.EX2 R66, R30 ;  /* 0x0000001e00427308 */ /* 0x000ea20000000800 */
[----:B------:R-:W-:Y:S01]  /*7890*/  SHF.L.U32 R60, R48, 0x17, RZ ;  /* 0x00000017303c7819 */ /* 0x000fe200000006ff */
[----:B------:R-:W-:Y:S01]  /*78a0*/  FFMA R42, R69, R62, 1 ;  /* 0x3f800000452a7423 */ /* 0x000fe2000000003e */
[----:B------:R-:W-:Y:S02]  /*78b0*/  SHF.L.U32 R63, R49, 0x17, RZ ;  /* 0x00000017313f7819 */ /* 0x000fe400000006ff */
[----:B------:R-:W-:Y:S02]  /*78c0*/  SHF.L.U32 R62, R50, 0x17, RZ ;  /* 0x00000017323e7819 */ /* 0x000fe400000006ff */
[----:B------:R-:W-:Y:S01]  /*78d0*/  SHF.L.U32 R65, R51, 0x17, RZ ;  /* 0x0000001733417819 */ /* 0x000fe200000006ff */
[----:B------:R-:W-:Y:S01]  /*78e0*/  FFMA R51, R70, R61, 1 ;  /* 0x3f80000046337423 */ /* 0x000fe2000000003d */
[----:B------:R-:W-:Y:S01]  /*78f0*/  FFMA R50, R71, R60, 1 ;  /* 0x3f80000047327423 */ /* 0x000fe2000000003c */
[----:B------:R-:W-:Y:S01]  /*7900*/  SHF.L.U32 R60, R52, 0x17, RZ ;  /* 0x00000017343c7819 */ /* 0x000fe200000006ff */
[----:B------:R-:W-:Y:S01]  /*7910*/  FFMA R49, R72, R63, 1 ;  /* 0x3f80000048317423 */ /* 0x000fe2000000003f */
[----:B------:R-:W-:Y:S01]  /*7920*/  FFMA R44, R73, R62, 1 ;  /* 0x3f800000492c7423 */ /* 0x000fe2000000003e */
[----:B------:R-:W-:Y:S01]  /*7930*/  SHF.L.U32 R61, R53, 0x17, RZ ;  /* 0x00000017353d7819 */ /* 0x000fe200000006ff */
[----:B------:R-:W-:Y:S01]  /*7940*/  FFMA R43, R74, R65, 1 ;  /* 0x3f8000004a2b7423 */ /* 0x000fe20000000041 */
[----:B------:R-:W-:Y:S01]  /*7950*/  SHF.L.U32 R63, R54, 0x17, RZ ;  /* 0x00000017363f7819 */ /* 0x000fe200000006ff */
[----:B------:R-:W-:Y:S01]  /*7960*/  FFMA R48, R75, R60, 1 ;  /* 0x3f8000004b307423 */ /* 0x000fe2000000003c */
[----:B------:R-:W-:Y:S01]  /*7970*/  SHF.L.U32 R65, R40, 0x17, RZ ;  /* 0x0000001728417819 */ /* 0x000fe200000006ff */
[----:B------:R-:W-:Y:S02]  /*7980*/  FFMA R47, R76, R61, 1 ;  /* 0x3f8000004c2f7423 */ /* 0x000fe4000000003d */
[----:B-1----:R-:W-:Y:S02]  /*7990*/  FFMA R40, R64, R63, 1 ;  /* 0x3f80000040287423 */ /* 0x002fe4000000003f */
[----:B--2---:R-:W-:Y:S01]  /*79a0*/  FFMA R41, R66, R65, 1 ;  /* 0x3f80000042297423 */ /* 0x004fe20000000041 */
[----:B------:R-:W-:Y:S06]  /*79b0*/  @P0 BRA `(.L_x_132) ;  /* 0x0000000000100947 */ /* 0x000fec0003800000 */
[----:B------:R-:W-:Y:S02]  /*79c0*/  MOV R52, 0x79e0 ;  /* 0x000079e000347802 */ /* 0x000fe40000000f00 */
[----:B------:R-:W-:Y:S05]  /*79d0*/  CALL.REL.NOINC `($__internal_3_$__cuda_sm20_rcp_rn_f32_slowpath) ;  /* 0x00000028003c7944 */ /* 0x000fea0003c00000 */
[----:B------:R-:W-:Y:S01]  /*79e0*/  MOV R16, R32 ;  /* 0x0000002000107202 */ /* 0x000fe20000000f00 */
[----:B------:R-:W-:Y:S05]  /*79f0*/  BRA `(.L_x_133) ;  /* 0x0000000000107947 */ /* 0x000fea0003800000 */
.L_x_132:
[----:B------:R-:W1:Y:S02]  /*7a00*/  MUFU.RCP R16, R57 ;  /* 0x0000003900107308 */ /* 0x000e640000001000 */
[----:B-1----:R-:W-:Y:S04]  /*7a10*/  FFMA R17, R57, R16, -1 ;  /* 0xbf80000039117423 */ /* 0x002fe80000000010 */
[----:B------:R-:W-:Y:S04]  /*7a20*/  FADD.FTZ R21, -R17, -RZ ;  /* 0x800000ff11157221 */ /* 0x000fe80000010100 */
[----:B------:R-:W-:Y:S07]  /*7a30*/  FFMA R16, R16, R21, R16 ;  /* 0x0000001510107223 */ /* 0x000fee0000000010 */
.L_x_133:
[----:B------:R-:W-:Y:S05]  /*7a40*/  BSYNC.RECONVERGENT B1 ;  /* 0x0000000000017941 */ /* 0x000fea0003800200 */
.L_x_131:
[----:B------:R-:W-:Y:S01]  /*7a50*/  VIADD R17, R56, 0x1800000 ;  /* 0x0180000038117836 */ /* 0x000fe20000000000 */
[----:B------:R-:W-:Y:S04]  /*7a60*/  BSSY.RECONVERGENT B1, `(.L_x_134) ;  /* 0x000000e000017945 */ /* 0x000fe80003800200 */
[----:B------:R-:W-:Y:S04]  /*7a70*/  LOP3.LUT R17, R17, 0x7f800000, RZ, 0xc0, !PT ;  /* 0x7f80000011117812 */ /* 0x000fe800078ec0ff */
[----:B------:R-:W-:Y:S11]  /*7a80*/  ISETP.GT.U32.AND P0, PT, R17, 0x1ffffff, PT ;  /* 0x01ffffff1100780c */ /* 0x000ff60003f04070 */
[----:B------:R-:W-:Y:S02]  /*7a90*/  @!UPT UIADD3 URZ, UPT, UPT, URZ, URZ, URZ ;  /* 0x000000fffffff290 */ /* 0x000fe4000fffe0ff */
[----:B------:R-:W-:Y:S05]  /*7aa0*/  @P0 BRA `(.L_x_135) ;  /* 0x0000000000140947 */ /* 0x000fea0003800000 */
[----:B------:R-:W-:Y:S02]  /*7ab0*/  MOV R57, R56 ;  /* 0x0000003800397202 */ /* 0x000fe40000000f00 */
[----:B------:R-:W-:Y:S02]  /*7ac0*/  MOV R52, 0x7ae0 ;  /* 0x00007ae000347802 */ /* 0x000fe40000000f00 */
[----:B------:R-:W-:Y:S05]  /*7ad0*/  CALL.REL.NOINC `($__internal_3_$__cuda_sm20_rcp_rn_f32_slowpath) ;  /* 0x0000002400fc7944 */ /* 0x000fea0003c00000 */
[----:B------:R-:W-:Y:S01]  /*7ae0*/  MOV R17, R32 ;  /* 0x0000002000117202 */ /* 0x000fe20000000f00 */
[----:B------:R-:W-:Y:S05]  /*7af0*/  BRA `(.L_x_136) ;  /* 0x0000000000107947 */ /* 0x000fea0003800000 */
.L_x_135:
[----:B------:R-:W1:Y:S02]  /*7b00*/  MUFU.RCP R17, R56 ;  /* 0x0000003800117308 */ /* 0x000e640000001000 */
[----:B-1----:R-:W-:Y:S04]  /*7b10*/  FFMA R18, R56, R17, -1 ;  /* 0xbf80000038127423 */ /* 0x002fe80000000011 */
[----:B------:R-:W-:Y:S04]  /*7b20*/  FADD.FTZ R20, -R18, -RZ ;  /* 0x800000ff12147221 */ /* 0x000fe80000010100 */
[----:B------:R-:W-:Y:S07]  /*7b30*/  FFMA R17, R17, R20, R17 ;  /* 0x0000001411117223 */ /* 0x000fee0000000011 */
.L_x_136:
[----:B------:R-:W-:Y:S05]  /*7b40*/  BSYNC.RECONVERGENT B1 ;  /* 0x0000000000017941 */ /* 0x000fea0003800200 */
.L_x_134:
        /* <DEDUP_REMOVED lines=11> */
.L_x_138:
[----:B------:R-:W1:Y:S02]  /*7c00*/  MUFU.RCP R18, R55 ;  /* 0x0000003700127308 */ /* 0x000e640000001000 */
[----:B-1----:R-:W-:Y:S04]  /*7c10*/  FFMA R20, R55, R18, -1 ;  /* 0xbf80000037147423 */ /* 0x002fe80000000012 */
[----:B------:R-:W-:Y:S04]  /*7c20*/  FADD.FTZ R21, -R20, -RZ ;  /* 0x800000ff14157221 */ /* 0x000fe80000010100 */
[----:B------:R-:W-:Y:S07]  /*7c30*/  FFMA R18, R18, R21, R18 ;  /* 0x0000001512127223 */ /* 0x000fee0000000012 */
.L_x_139:
[----:B------:R-:W-:Y:S05]  /*7c40*/  BSYNC.RECONVERGENT B1 ;  /* 0x0000000000017941 */ /* 0x000fea0003800200 */
.L_x_137:
        /* <DEDUP_REMOVED lines=11> */
.L_x_141:
[----:B------:R-:W1:Y:S02]  /*7d00*/  MUFU.RCP R20, R59 ;  /* 0x0000003b00147308 */ /* 0x000e640000001000 */
[----:B-1----:R-:W-:Y:S04]  /*7d10*/  FFMA R21, R59, R20, -1 ;  /* 0xbf8000003b157423 */ /* 0x002fe80000000014 */
[----:B------:R-:W-:Y:S04]  /*7d20*/  FADD.FTZ R23, -R21, -RZ ;  /* 0x800000ff15177221 */ /* 0x000fe80000010100 */
[----:B------:R-:W-:Y:S07]  /*7d30*/  FFMA R20, R20, R23, R20 ;  /* 0x0000001714147223 */ /* 0x000fee0000000014 */
.L_x_142:
[----:B------:R-:W-:Y:S05]  /*7d40*/  BSYNC.RECONVERGENT B1 ;  /* 0x0000000000017941 */ /* 0x000fea0003800200 */
.L_x_140:
        /* <DEDUP_REMOVED lines=11> */
.L_x_144:
[----:B------:R-:W1:Y:S02]  /*7e00*/  MUFU.RCP R21, R46 ;  /* 0x0000002e00157308 */ /* 0x000e640000001000 */
[----:B-1----:R-:W-:Y:S04]  /*7e10*/  FFMA R22, R46, R21, -1 ;  /* 0xbf8000002e167423 */ /* 0x002fe80000000015 */
[----:B------:R-:W-:Y:S04]  /*7e20*/  FADD.FTZ R24, -R22, -RZ ;  /* 0x800000ff16187221 */ /* 0x000fe80000010100 */
[----:B------:R-:W-:Y:S07]  /*7e30*/  FFMA R21, R21, R24, R21 ;  /* 0x0000001815157223 */ /* 0x000fee0000000015 */
.L_x_145:
[----:B------:R-:W-:Y:S05]  /*7e40*/  BSYNC.RECONVERGENT B1 ;  /* 0x0000000000017941 */ /* 0x000fea0003800200 */
.L_x_143:
        /* <DEDUP_REMOVED lines=11> */
.L_x_147:
[----:B------:R-:W1:Y:S02]  /*7f00*/  MUFU.RCP R22, R45 ;  /* 0x0000002d00167308 */ /* 0x000e640000001000 */
[----:B-1----:R-:W-:Y:S04]  /*7f10*/  FFMA R23, R45, R22, -1 ;  /* 0xbf8000002d177423 */ /* 0x002fe80000000016 */
[----:B------:R-:W-:Y:S04]  /*7f20*/  FADD.FTZ R25, -R23, -RZ ;  /* 0x800000ff17197221 */ /* 0x000fe80000010100 */
[----:B------:R-:W-:Y:S07]  /*7f30*/  FFMA R22, R22, R25, R22 ;  /* 0x0000001916167223 */ /* 0x000fee0000000016 */
.L_x_148:
[----:B------:R-:W-:Y:S05]  /*7f40*/  BSYNC.RECONVERGENT B1 ;  /* 0x0000000000017941 */ /* 0x000fea0003800200 */
.L_x_146:
        /* <DEDUP_REMOVED lines=11> */
.L_x_150:
[----:B------:R-:W1:Y:S02]  /*8000*/  MUFU.RCP R23, R42 ;  /* 0x0000002a00177308 */ /* 0x000e640000001000 */
[----:B-1----:R-:W-:Y:S04]  /*8010*/  FFMA R24, R42, R23, -1 ;  /* 0xbf8000002a187423 */ /* 0x002fe80000000017 */
[----:B------:R-:W-:Y:S04]  /*8020*/  FADD.FTZ R26, -R24, -RZ ;  /* 0x800000ff181a7221 */ /* 0x000fe80000010100 */
[----:B------:R-:W-:Y:S07]  /*8030*/  FFMA R23, R23, R26, R23 ;  /* 0x0000001a17177223 */ /* 0x000fee0000000017 */
.L_x_151:
[----:B------:R-:W-:Y:S05]  /*8040*/  BSYNC.RECONVERGENT B1 ;  /* 0x0000000000017941 */ /* 0x000fea0003800200 */
.L_x_149:
        /* <DEDUP_REMOVED lines=11> */
.L_x_153:
[----:B------:R-:W1:Y:S02]  /*8100*/  MUFU.RCP R24, R51 ;  /* 0x0000003300187308 */ /* 0x000e640000001000 */
[----:B-1----:R-:W-:Y:S04]  /*8110*/  FFMA R25, R51, R24, -1 ;  /* 0xbf80000033197423 */ /* 0x002fe80000000018 */
[----:B------:R-:W-:Y:S04]  /*8120*/  FADD.FTZ R27, -R25, -RZ ;  /* 0x800000ff191b7221 */ /* 0x000fe80000010100 */
[----:B------:R-:W-:Y:S07]  /*8130*/  FFMA R24, R24, R27, R24 ;  /* 0x0000001b18187223 */ /* 0x000fee0000000018 */
.L_x_154:
[----:B------:R-:W-:Y:S05]  /*8140*/  BSYNC.RECONVERGENT B1 ;  /* 0x0000000000017941 */ /* 0x000fea0003800200 */
.L_x_152:
        /* <DEDUP_REMOVED lines=11> */
.L_x_156:
[----:B------:R-:W1:Y:S02]  /*8200*/  MUFU.RCP R25, R50 ;  /* 0x0000003200197308 */ /* 0x000e640000001000 */
[----:B-1----:R-:W-:Y:S04]  /*8210*/  FFMA R26, R50, R25, -1 ;  /* 0xbf800000321a7423 */ /* 0x002fe80000000019 */
[----:B------:R-:W-:Y:S04]  /*8220*/  FADD.FTZ R28, -R26, -RZ ;  /* 0x800000ff1a1c7221 */ /* 0x000fe80000010100 */
[----:B------:R-:W-:Y:S07]  /*8230*/  FFMA R25, R25, R28, R25 ;  /* 0x0000001c19197223 */ /* 0x000fee0000000019 */
.L_x_157:
[----:B------:R-:W-:Y:S05]  /*8240*/  BSYNC.RECONVERGENT B1 ;  /* 0x0000000000017941 */ /* 0x000fea0003800200 */
.L_x_155:
        /* <DEDUP_REMOVED lines=11> */
.L_x_159:
[----:B------:R-:W1:Y:S02]  /*8300*/  MUFU.RCP R26, R49 ;  /* 0x00000031001a7308 */ /* 0x000e640000001000 */
[----:B-1----:R-:W-:Y:S04]  /*8310*/  FFMA R27, R49, R26, -1 ;  /* 0xbf800000311b7423 */ /* 0x002fe8000000001a */
[----:B------:R-:W-:Y:S04]  /*8320*/  FADD.FTZ R29, -R27, -RZ ;  /* 0x800000ff1b1d7221 */ /* 0x000fe80000010100 */
[----:B------:R-:W-:Y:S07]  /*8330*/  FFMA R26, R26, R29, R26 ;  /* 0x0000001d1a1a7223 */ /* 0x000fee000000001a */
.L_x_160:
[----:B------:R-:W-:Y:S05]  /*8340*/  BSYNC.RECONVERGENT B1 ;  /* 0x0000000000017941 */ /* 0x000fea0003800200 */
.L_x_158:
        /* <DEDUP_REMOVED lines=11> */
.L_x_162:
[----:B------:R-:W1:Y:S02]  /*8400*/  MUFU.RCP R27, R44 ;  /* 0x0000002c001b7308 */ /* 0x000e640000001000 */
[----:B-1----:R-:W-:Y:S04]  /*8410*/  FFMA R28, R44, R27, -1 ;  /* 0xbf8000002c1c7423 */ /* 0x002fe8000000001b */
[----:B------:R-:W-:Y:S04]  /*8420*/  FADD.FTZ R30, -R28, -RZ ;  /* 0x800000ff1c1e7221 */ /* 0x000fe80000010100 */
[----:B------:R-:W-:Y:S07]  /*8430*/  FFMA R27, R27, R30, R27 ;  /* 0x0000001e1b1b7223 */ /* 0x000fee000000001b */
.L_x_163:
[----:B------:R-:W-:Y:S05]  /*8440*/  BSYNC.RECONVERGENT B1 ;  /* 0x0000000000017941 */ /* 0x000fea0003800200 */
.L_x_161:
        /* <DEDUP_REMOVED lines=11> */
.L_x_165:
[----:B------:R-:W1:Y:S02]  /*8500*/  MUFU.RCP R28, R43 ;  /* 0x0000002b001c7308 */ /* 0x000e640000001000 */
[----:B-1----:R-:W-:Y:S04]  /*8510*/  FFMA R29, R43, R28, -1 ;  /* 0xbf8000002b1d7423 */ /* 0x002fe8000000001c */
[----:B------:R-:W-:Y:S04]  /*8520*/  FADD.FTZ R31, -R29, -RZ ;  /* 0x800000ff1d1f7221 */ /* 0x000fe80000010100 */
[----:B------:R-:W-:Y:S07]  /*8530*/  FFMA R28, R28, R31, R28 ;  /* 0x0000001f1c1c7223 */ /* 0x000fee000000001c */
.L_x_166:
[----:B------:R-:W-:Y:S05]  /*8540*/  BSYNC.RECONVERGENT B1 ;  /* 0x0000000000017941 */ /* 0x000fea0003800200 */
.L_x_164:
        /* <DEDUP_REMOVED lines=11> */
.L_x_168:
[----:B------:R-:W1:Y:S02]  /*8600*/  MUFU.RCP R29, R48 ;  /* 0x00000030001d7308 */ /* 0x000e640000001000 */
[----:B-1----:R-:W-:Y:S04]  /*8610*/  FFMA R30, R48, R29, -1 ;  /* 0xbf800000301e7423 */ /* 0x002fe8000000001d */
[----:B------:R-:W-:Y:S04]  /*8620*/  FADD.FTZ R32, -R30, -RZ ;  /* 0x800000ff1e207221 */ /* 0x000fe80000010100 */
[----:B------:R-:W-:Y:S07]  /*8630*/  FFMA R29, R29, R32, R29 ;  /* 0x000000201d1d7223 */ /* 0x000fee000000001d */
.L_x_169:
[----:B------:R-:W-:Y:S05]  /*8640*/  BSYNC.RECONVERGENT B1 ;  /* 0x0000000000017941 */ /* 0x000fea0003800200 */
.L_x_167:
        /* <DEDUP_REMOVED lines=11> */
.L_x_171:
[----:B------:R-:W1:Y:S02]  /*8700*/  MUFU.RCP R30, R47 ;  /* 0x0000002f001e7308 */ /* 0x000e640000001000 */
[----:B-1----:R-:W-:Y:S04]  /*8710*/  FFMA R31, R47, R30, -1 ;  /* 0xbf8000002f1f7423 */ /* 0x002fe8000000001e */
[----:B------:R-:W-:Y:S04]  /*8720*/  FADD.FTZ R33, -R31, -RZ ;  /* 0x800000ff1f217221 */ /* 0x000fe80000010100 */
[----:B------:R-:W-:Y:S07]  /*8730*/  FFMA R30, R30, R33, R30 ;  /* 0x000000211e1e7223 */ /* 0x000fee000000001e */
.L_x_172:
[----:B------:R-:W-:Y:S05]  /*8740*/  BSYNC.RECONVERGENT B1 ;  /* 0x0000000000017941 */ /* 0x000fea0003800200 */
.L_x_170:
        /* <DEDUP_REMOVED lines=11> */
.L_x_174:
[----:B------:R-:W1:Y:S02]  /*8800*/  MUFU.RCP R31, R40 ;  /* 0x00000028001f7308 */ /* 0x000e640000001000 */
[----:B-1----:R-:W-:Y:S04]  /*8810*/  FFMA R32, R40, R31, -1 ;  /* 0xbf80000028207423 */ /* 0x002fe8000000001f */
[----:B------:R-:W-:Y:S04]  /*8820*/  FADD.FTZ R42, -R32, -RZ ;  /* 0x800000ff202a7221 */ /* 0x000fe80000010100 */
[----:B------:R-:W-:Y:S07]  /*8830*/  FFMA R31, R31, R42, R31 ;  /* 0x0000002a1f1f7223 */ /* 0x000fee000000001f */
.L_x_175:
[----:B------:R-:W-:Y:S05]  /*8840*/  BSYNC.RECONVERGENT B1 ;  /* 0x0000000000017941 */ /* 0x000fea0003800200 */
.L_x_173:
        /* <DEDUP_REMOVED lines=9> */
[----:B------:R-:W-:Y:S05]  /*88e0*/  BRA `(.L_x_178) ;  /* 0x0000000000107947 */ /* 0x000fea0003800000 */
.L_x_177:
[----:B------:R-:W1:Y:S02]  /*88f0*/  MUFU.RCP R32, R41 ;  /* 0x0000002900207308 */ /* 0x000e640000001000 */
[----:B-1----:R-:W-:Y:S04]  /*8900*/  FFMA R33, R41, R32, -1 ;  /* 0xbf80000029217423 */ /* 0x002fe80000000020 */
[----:B------:R-:W-:Y:S04]  /*8910*/  FADD.FTZ R43, -R33, -RZ ;  /* 0x800000ff212b7221 */ /* 0x000fe80000010100 */
[----:B------:R-:W-:Y:S07]  /*8920*/  FFMA R32, R32, R43, R32 ;  /* 0x0000002b20207223 */ /* 0x000fee0000000020 */
.L_x_178:
[----:B------:R-:W-:Y:S05]  /*8930*/  BSYNC.RECONVERGENT B1 ;  /* 0x0000000000017941 */ /* 0x000fea0003800200 */
.L_x_176:
[----:B------:R-:W-:Y:S01]  /*8940*/  LOP3.LUT P0, RZ, R109, 0x40, RZ, 0xc0, !PT ;  /* 0x000000406dff7812 */ /* 0x000fe2000780c0ff */
[----:B------:R-:W-:Y:S01]  /*8950*/  FMUL R44, R0, R16 ;  /* 0x00000010002c7220 */ /* 0x000fe20000400000 */
[----:B------:R-:W-:Y:S01]  /*8960*/  LEA R55, R105, R108, 0xb ;  /* 0x0000006c69377211 */ /* 0x000fe200078e58ff */
[----:B------:R-:W-:Y:S01]  /*8970*/  FMUL R33, R2, R17 ;  /* 0x0000001102217220 */ /* 0x000fe20000400000 */
[----:B------:R-:W-:Y:S01]  /*8980*/  FMUL R45, R3, R18 ;  /* 0x00000012032d7220 */ /* 0x000fe20000400000 */
[----:B------:R-:W-:Y:S01]  /*8990*/  FMUL R40, R7, R20 ;  /* 0x0000001407287220 */ /* 0x000fe20000400000 */
[----:B------:R-:W-:Y:S01]  /*89a0*/  FMUL R46, R4, R21 ;  /* 0x00000015042e7220 */ /* 0x000fe20000400000 */
[----:B------:R-:W-:Y:S01]  /*89b0*/  FMUL R41, R5, R22 ;  /* 0x0000001605297220 */ /* 0x000fe20000400000 */
[----:B------:R-:W-:Y:S01]  /*89c0*/  F2FP.BF16.F32.PACK_AB R44, R33, R44 ;  /* 0x0000002c212c723e */ /* 0x000fe200000010ff */
[----:B------:R-:W-:Y:S01]  /*89d0*/  FMUL R47, R6, R23 ;  /* 0x00000017062f7220 */ /* 0x000fe20000400000 */
[----:B------:R-:W-:Y:S01]  /*89e0*/  LEA R33, R55, R88, 0x1 ;  /* 0x0000005837217211 */ /* 0x000fe200078e08ff */
[----:B------:R-:W-:Y:S01]  /*89f0*/  FMUL R42, R11, R24 ;  /* 0x000000180b2a7220 */ /* 0x000fe20000400000 */
[----:B------:R-:W-:Y:S01]  /*8a00*/  F2FP.BF16.F32.PACK_AB R45, R40, R45 ;  /* 0x0000002d282d723e */ /* 0x000fe200000010ff */
[----:B------:R-:W-:Y:S01]  /*8a10*/  FMUL R43, R8, R25 ;  /* 0x00000019082b7220 */ /* 0x000fe20000400000 */
[----:B------:R-:W-:Y:S01]  /*8a20*/  FMUL R48, R9, R26 ;  /* 0x0000001a09307220 */ /* 0x000fe20000400000 */
[----:B------:R-:W-:Y:S01]  /*8a30*/  FMUL R49, R10, R27 ;  /* 0x0000001b0a317220 */ /* 0x000fe20000400000 */
[----:B------:R-:W-:Y:S01]  /*8a40*/  FMUL R50, R15, R28 ;  /* 0x0000001c0f327220 */ /* 0x000fe20000400000 */
[----:B------:R-:W-:Y:S01]  /*8a50*/  FMUL R51, R12, R29 ;  /* 0x0000001d0c337220 */ /* 0x000fe20000400000 */
[----:B------:R-:W-:Y:S01]  /*8a60*/  FMUL R52, R13, R30 ;  /* 0x0000001e0d347220 */ /* 0x000fe20000400000 */
[----:B------:R-:W-:Y:S01]  /*8a70*/  FMUL R53, R14, R31 ;  /* 0x0000001f0e357220 */ /* 0x000fe20000400000 */
[----:B------:R-:W-:Y:S01]  /*8a80*/  FMUL R54, R19, R32 ;  /* 0x0000002013367220 */ /* 0x000fe20000400000 */
[----:B------:R-:W-:Y:S01]  /*8a90*/  F2FP.BF16.F32.PACK_AB R46, R41, R46 ;  /* 0x0000002e292e723e */ /* 0x000fe200000010ff */
[----:B------:R-:W-:Y:S01]  /*8aa0*/  BSSY.RECONVERGENT B0, `(.L_x_179) ;  /* 0x0000030000007945 */ /* 0x000fe20003800200 */
[----:B------:R-:W-:Y:S02]  /*8ab0*/  F2FP.BF16.F32.PACK_AB R47, R42, R47 ;  /* 0x0000002f2a2f723e */ /* 0x000fe400000010ff */
[C---:B------:R-:W-:Y:S02]  /*8ac0*/  IADD3 R55, PT, PT, R33.reuse, 0x300, RZ ;  /* 0x0000030021377810 */ /* 0x040fe40007ffe0ff */
[----:B------:R-:W-:Y:S01]  /*8ad0*/  F2FP.BF16.F32.PACK_AB R40, R48, R43 ;  /* 0x0000002b3028723e */ /* 0x000fe200000010ff */
[----:B------:R1:W-:Y:S01]  /*8ae0*/  STS.128 [R33+0x300], R44 ;  /* 0x0003002c21007388 */ /* 0x0003e20000000c00 */
[----:B------:R-:W-:Y:S02]  /*8af0*/  IADD3 R48, PT, PT, R33, 0x310, RZ ;  /* 0x0000031021307810 */ /* 0x000fe40007ffe0ff */
[----:B------:R-:W-:Y:S02]  /*8b00*/  F2FP.BF16.F32.PACK_AB R41, R50, R49 ;  /* 0x000000313229723e */ /* 0x000fe400000010ff */
[----:B------:R-:W-:Y:S02]  /*8b10*/  F2FP.BF16.F32.PACK_AB R42, R52, R51 ;  /* 0x00000033342a723e */ /* 0x000fe400000010ff */
[----:B------:R-:W-:Y:S02]  /*8b20*/  F2FP.BF16.F32.PACK_AB R43, R54, R53 ;  /* 0x00000035362b723e */ /* 0x000fe400000010ff */
[----:B------:R-:W-:Y:S02]  /*8b30*/  @P0 IADD3 R48, PT, PT, R55, -0x10, RZ ;  /* 0xfffffff037300810 */ /* 0x000fe40007ffe0ff */
[----:B------:R-:W-:Y:S03]  /*8b40*/  ISETP.NE.AND P0, PT, R110, RZ, PT ;  /* 0x000000ff6e00720c */ /* 0x000fe60003f05270 */
[----:B------:R1:W-:Y:S01]  /*8b50*/  STS.128 [R48], R40 ;  /* 0x0000002830007388 */ /* 0x0003e20000000c00 */
[----:B------:R-:W-:Y:S01]  /*8b60*/  @!PT LDS RZ, [RZ] ;  /* 0x00000000fffff984 */ /* 0x000fe20000000800 */
[----:B------:R-:W-:Y:S01]  /*8b70*/  @!PT LDS RZ, [RZ] ;  /* 0x00000000fffff984 */ /* 0x000fe20000000800 */
[----:B------:R-:W-:Y:S01]  /*8b80*/  @!PT LDS RZ, [RZ] ;  /* 0x00000000fffff984 */ /* 0x000fe20000000800 */
[----:B------:R-:W-:Y:S01]  /*8b90*/  @!PT LDS RZ, [RZ] ;  /* 0x00000000fffff984 */ /* 0x000fe20000000800 */
[----:B------:R2:W-:Y:S06]  /*8ba0*/  MEMBAR.ALL.CTA ;  /* 0x0000000000007992 */ /* 0x0005ec0000008000 */
[----:B--2---:R-:W2:Y:S02]  /*8bb0*/  FENCE.VIEW.ASYNC.S ;  /* 0x00000000000073c6 */ /* 0x004ea40000000000 */
[----:B--2---:R-:W-:Y:S06]  /*8bc0*/  BAR.SYNC.DEFER_BLOCKING 0x1, 0x80 ;  /* 0x0042000000007b1d */ /* 0x004fec0000010000 */
[----:B------:R-:W-:Y:S05]  /*8bd0*/  @P0 BRA `(.L_x_180) ;  /* 0x0000000000700947 */ /* 0x000fea0003800000 */
[----:B------:R-:W-:Y:S01]  /*8be0*/  UIADD3 UR8, UP0, UPT, UR42, 0x680, URZ ;  /* 0x000006802a087890 */ /* 0x000fe2000ff1e0ff */
[----:B------:R-:W-:Y:S01]  /*8bf0*/  R2UR UR6, R92 ;  /* 0x000000005c0672ca */ /* 0x000fe200000e0000 */
[----:B------:R-:W-:Y:S01]  /*8c00*/  IMAD R0, R105, 0x1000, R88 ;  /* 0x0000100069007824 */ /* 0x000fe200078e0258 */
[----:B------:R-:W-:Y:S01]  /*8c10*/  PLOP3.LUT P0, PT, PT, PT, PT, 0x80, 0x8 ;  /* 0x000000000008781c */ /* 0x000fe20003f0f070 */
[----:B------:R-:W-:Y:S03]  /*8c20*/  UIADD3.X UR9, UPT, UPT, URZ, UR43, URZ, UP0, !UPT ;  /* 0x0000002bff097290 */ /* 0x000fe600087fe4ff */
[----:B------:R-:W-:Y:S01]  /*8c30*/  R2UR UR10, R0 ;  /* 0x00000000000a72ca */ /* 0x000fe200000e0000 */
[----:B------:R-:W-:Y:S11]  /*8c40*/  IMAD.IADD R0, R91, 0x1, R36 ;  /* 0x000000015b007824 */ /* 0x000ff600078e0224 */
[----:B------:R-:W-:Y:S01]  /*8c50*/  @!UPT UIADD3 URZ, UPT, UPT, URZ, URZ, URZ ;  /* 0x000000fffffff290 */ /* 0x000fe2000fffe0ff */
[----:B------:R-:W-:Y:S11]  /*8c60*/  UIADD3 UR4, UPT, UPT, UR10, 0x300, URZ ;  /* 0x000003000a047890 */ /* 0x000ff6000fffe0ff */
[----:B------:R-:W-:Y:S01]  /*8c70*/  @!UPT UIADD3 URZ, UPT, UPT, URZ, URZ, URZ ;  /* 0x000000fffffff290 */ /* 0x000fe2000fffe0ff */
.L_x_181:
[----:B------:R-:W-:Y:S02]  /*8c80*/  PLOP3.LUT P1, PT, P1, P0, PT, 0xf2, 0x2f ;  /* 0x00000000002f781c */ /* 0x000fe40000f21e72 */
[----:B------:R-:W-:Y:S01]  /*8c90*/  @P0 R2UR P1, UR5, R0 ;  /* 0x00000000000502ca */ /* 0x000fe20000020000 */
[----:B------:R-:W-:Y:S07]  /*8ca0*/  UMOV UR7, UR36 ;  /* 0x0000002400077c82 */ /* 0x000fee0008000000 */
[----:B------:R-:W-:Y:S05]  /*8cb0*/  @P0 PLOP3.LUT P0, PT, P1, PT, PT, 0x80, 0x8 ;  /* 0x000000000008081c */ /* 0x000fea0000f0f070 */
[----:B------:R2:W-:Y:S08]  /*8cc0*/  UTMASTG.3D [UR4], [UR8] ;  /* 0x00000004080073b5 */ /* 0x0005f00008010000 */
[----:B--2---:R-:W-:Y:S05]  /*8cd0*/  @P0 BRA.U.ANY `(.L_x_181) ;  /* 0xfffffffd00e80947 */ /* 0x004fea000393ffff */
[----:B------:R-:W-:Y:S01]  /*8ce0*/  R2UR UR6, R92 ;  /* 0x000000005c0672ca */ /* 0x000fe200000e0000 */
[----:B------:R-:W-:Y:S01]  /*8cf0*/  UIADD3 UR4, UPT, UPT, UR10, 0xb00, URZ ;  /* 0x00000b000a047890 */ /* 0x000fe2000fffe0ff */
[----:B------:R-:W-:Y:S01]  /*8d00*/  PLOP3.LUT P0, PT, PT, PT, PT, 0x80, 0x8 ;  /* 0x000000000008781c */ /* 0x000fe20003f0f070 */
[----:B------:R-:W-:Y:S11]  /*8d10*/  VIADD R0, R0, 0x20 ;  /* 0x0000002000007836 */ /* 0x000ff60000000000 */
[----:B------:R-:W-:Y:S01]  /*8d20*/  @!UPT UIADD3 URZ, UPT, UPT, URZ, URZ, URZ ;  /* 0x000000fffffff290 */ /* 0x000fe2000fffe0ff */
.L_x_182:
[----:B------:R-:W-:Y:S02]  /*8d30*/  PLOP3.LUT P1, PT, P1, P0, PT, 0xf2, 0x2f ;  /* 0x00000000002f781c */ /* 0x000fe40000f21e72 */
[----:B------:R-:W-:Y:S01]  /*8d40*/  @P0 R2UR P1, UR5, R0 ;  /* 0x00000000000502ca */ /* 0x000fe20000020000 */
[----:B------:R-:W-:Y:S07]  /*8d50*/  UMOV UR7, UR36 ;  /* 0x0000002400077c82 */ /* 0x000fee0008000000 */
[----:B------:R-:W-:Y:S05]  /*8d60*/  @P0 PLOP3.LUT P0, PT, P1, PT, PT, 0x80, 0x8 ;  /* 0x000000000008081c */ /* 0x000fea0000f0f070 */
[----:B------:R2:W-:Y:S08]  /*8d70*/  UTMASTG.3D [UR4], [UR8] ;  /* 0x00000004080073b5 */ /* 0x0005f00008010000 */
[----:B--2---:R-:W-:Y:S05]  /*8d80*/  @P0 BRA.U.ANY `(.L_x_182) ;  /* 0xfffffffd00e80947 */ /* 0x004fea000393ffff */
[----:B------:R0:W-:Y:S02]  /*8d90*/  UTMACMDFLUSH ;  /* 0x00000000000079b7 */ /* 0x0001e40000000000 */
.L_x_180:
[----:B------:R-:W-:Y:S05]  /*8da0*/  BSYNC.RECONVERGENT B0 ;  /* 0x0000000000007941 */ /* 0x000fea0003800200 */
.L_x_179:
[----:B------:R-:W-:Y:S01]  /*8db0*/  VIADD R105, R105, 0x1 ;  /* 0x0000000169697836 */ /* 0x000fe20000000000 */
[----:B------:R-:W-:Y:S04]  /*8dc0*/  BSSY.RECONVERGENT B0, `(.L_x_183) ;  /* 0x0000008000007945 */ /* 0x000fe80003800200 */
[C---:B------:R-:W-:Y:S04]  /*8dd0*/  ISETP.NE.AND P0, PT, R105.reuse, 0x3, PT ;  /* 0x000000036900780c */ /* 0x040fe80003f05270 */
[----:B------:R-:W-:Y:S02]  /*8de0*/  SEL R105, R105, RZ, P0 ;  /* 0x000000ff69697207 */ /* 0x000fe40000000000 */
[----:B------:R-:W-:Y:S02]  /*8df0*/  SEL R0, RZ, 0x1, P0 ;  /* 0x00000001ff007807 */ /* 0x000fe40000000000 */
[----:B------:R-:W-:Y:S11]  /*8e00*/  ISETP.NE.AND P0, PT, R110, RZ, PT ;  /* 0x000000ff6e00720c */ /* 0x000ff60003f05270 */
[----:B------:R-:W-:Y:S02]  /*8e10*/  @!UPT UIADD3 URZ, UPT, UPT, URZ, URZ, URZ ;  /* 0x000000fffffff290 */ /* 0x000fe4000fffe0ff */
[----:B------:R-:W-:Y:S05]  /*8e20*/  @P0 BRA `(.L_x_184) ;  /* 0x0000000000040947 */ /* 0x000fea0003800000 */
[----:B------:R-:W-:Y:S04]  /*8e30*/  DEPBAR.LE SB0, 0x1 ;  /* 0x000080400000791a */ /* 0x000fe80000000000 */
.L_x_184:
[----:B------:R-:W-:Y:S05]  /*8e40*/  BSYNC.RECONVERGENT B0 ;  /* 0x0000000000007941 */ /* 0x000fea0003800200 */
.L_x_183:
[----:B------:R-:W-:Y:S01]  /*8e50*/  BAR.SYNC.DEFER_BLOCKING 0x1, 0x80 ;  /* 0x0042000000007b1d */ /* 0x000fe20000010000 */
[----:B------:R-:W-:Y:S01]  /*8e60*/  ISETP.NE.AND P3, PT, R117, RZ, PT ;  /* 0x000000ff7500720c */ /* 0x000fe20003f65270 */
[----:B------:R-:W-:Y:S01]  /*8e70*/  VIADD R96, R96, 0x1 ;  /* 0x0000000160607836 */ /* 0x000fe20000000000 */
[----:B------:R-:W-:Y:S04]  /*8e80*/  LOP3.LUT R107, R107, R0, RZ, 0x3c, !PT ;  /* 0x000000006b6b7212 */ /* 0x000fe800078e3cff */
[----:B------:R-:W-:Y:S01]  /*8e90*/  ISETP.GE.U32.AND P0, PT, R96, 0x2, PT ;  /* 0x000000026000780c */ /* 0x000fe20003f06070 */
[----:B------:R-:W-:Y:S11]  /*8ea0*/  BSSY.RECONVERGENT B0, `(.L_x_185) ;  /* 0x000000a000007945 */ /* 0x000ff60003800200 */
[----:B------:R-:W-:Y:S01]  /*8eb0*/  @!UPT UIADD3 URZ, UPT, UPT, URZ, URZ, URZ ;  /* 0x000000fffffff290 */ /* 0x000fe2000fffe0ff */
[----:B------:R-:W-:Y:S05]  /*8ec0*/  @!P0 BRA `(.L_x_186) ;  /* 0x00000000001c8947 */ /* 0x000fea0003800000 */
[C---:B------:R-:W-:Y:S02]  /*8ed0*/  VIADD R0, R103.reuse, 0x1 ;  /* 0x0000000167007836 */ /* 0x040fe40000000000 */
[----:B------:R-:W-:Y:S03]  /*8ee0*/  @!P3 IMAD R2, R103, 0x8, R88 ;  /* 0x000000086702b824 */ /* 0x000fe600078e0258 */
[C---:B------:R-:W-:Y:S04]  /*8ef0*/  ISETP.NE.AND P0, PT, R0.reuse, 0x3, PT ;  /* 0x000000030000780c */ /* 0x040fe80003f05270 */
[----:B------:R-:W-:Y:S01]  /*8f00*/  SEL R103, R0, RZ, P0 ;  /* 0x000000ff00677207 */ /* 0x000fe20000000000 */
[----:B------:R-:W-:Y:S05]  /*8f10*/  @!P3 VIADD R0, R2, 0x128 ;  /* 0x000001280200b836 */ /* 0x000fea0000000000 */
[----:B------:R-:W-:Y:S04]  /*8f20*/  @!P3 PRMT R0, R89, 0x654, R0 ;  /* 0x000006545900b816 */ /* 0x000fe80000000000 */
[----:B------:R2:W-:Y:S03]  /*8f30*/  @!P3 SYNCS.ARRIVE.TRANS64.RED.A1T0 RZ, [R0+URZ], RZ ;  /* 0x000000ff00ffb9a7 */ /* 0x0005e600081004ff */
.L_x_186:
[----:B------:R-:W-:Y:S05]  /*8f40*/  BSYNC.RECONVERGENT B0 ;  /* 0x0000000000007941 */ /* 0x000fea0003800200 */
.L_x_185:
[----:B------:R-:W-:Y:S01]  /*8f50*/  ISETP.NE.AND P0, PT, R115, RZ, PT ;  /* 0x000000ff7300720c */ /* 0x000fe20003f05270 */
[----:B------:R-:W-:Y:S01]  /*8f60*/  IMAD.MOV.U32 R36, RZ, RZ, 0x10 ;  /* 0x00000010ff247424 */ /* 0x000fe200078e00ff */
[----:B------:R-:W-:Y:S02]  /*8f70*/  ISETP.NE.AND P2, PT, R114, RZ, PT ;  /* 0x000000ff7200720c */ /* 0x000fe40003f45270 */
[----:B------:R-:W-:Y:S02]  /*8f80*/  PLOP3.LUT P1, PT, P3, P0, PT, 0xf8, 0x8f ;  /* 0x00000000008f781c */ /* 0x000fe40001f21f70 */
[----:B------:R-:W-:Y:S11]  /*8f90*/  SEL R98, R98, 0x1, P3 ;  /* 0x0000000162627807 */ /* 0x000ff60001800000 */
[----:B------:R-:W3:Y:S01]  /*8fa0*/  @!P1 S2R R89, SR_CgaCtaId ;  /* 0x0000000000599919 */ /* 0x000ee20000008800 */
[----:B------:R-:W-:Y:S02]  /*8fb0*/  @!P1 MOV R2, 0x400 ;  /* 0x0000040000029802 */ /* 0x000fe40000000f00 */
[----:B--2---:R-:W-:Y:S02]  /*8fc0*/  @!P1 SHF.L.U32 R0, R99, 0x1f, RZ ;  /* 0x0000001f63009819 */ /* 0x004fe400000006ff */
[----:B---3--:R-:W-:Y:S05]  /*8fd0*/  @!P1 LEA R88, R89, R2, 0x18 ;  /* 0x0000000259589211 */ /* 0x008fea00078ec0ff */
[----:B------:R-:W-:Y:S04]  /*8fe0*/  @!P1 IMAD R3, R97, 0x8, R88 ;  /* 0x0000000861039824 */ /* 0x000fe800078e0258 */
[----:B------:R-:W2:Y:S02]  /*8ff0*/  @!P1 SYNCS.PHASECHK.TRANS64.TRYWAIT P0, [R3+URZ+0x110], R0 ;  /* 0x00011000030095a7 */ /* 0x000ea400080011ff */
[----:B--2---:R-:W-:Y:S02]  /*9000*/  @!P1 SEL R98, RZ, 0x1, !P0 ;  /* 0x00000001ff629807 */ /* 0x004fe40004000000 */
[----:B------:R-:W-:Y:S02]  /*9010*/  PLOP3.LUT P1, PT, PT, PT, PT, 0x80, 0x8 ;  /* 0x000000000008781c */ /* 0x000fe40003f2f070 */
[----:B------:R-:W-:Y:S02]  /*9020*/  PLOP3.LUT P0, PT, PT, PT, PT, 0x8, 0x80 ;  /* 0x000000000080781c */ /* 0x000fe40003f0e170 */
[----:B------:R-:W-:Y:S01]  /*9030*/  P2R R115, PR, RZ, 0x2 ;  /* 0x00000002ff737803 */ /* 0x000fe20000000000 */
[----:B------:R-:W-:Y:S10]  /*9040*/  @P2 BRA `(.L_x_187) ;  /* 0xffffffd800242947 */ /* 0x000ff4000383ffff */
[----:B------:R-:W-:Y:S01]  /*9050*/  ISETP.NE.AND P2, PT, R113, RZ, PT ;  /* 0x000000ff7100720c */ /* 0x000fe20003f45270 */
[----:B------:R-:W-:Y:S01]  /*9060*/  UIADD3 UR37, UPT, UPT, UR37, 0x2, URZ ;  /* 0x0000000225257890 */ /* 0x000fe2000fffe0ff */
[----:B------:R-:W-:Y:S01]  /*9070*/  ISETP.NE.AND P0, PT, R93, 0x2, PT ;  /* 0x000000025d00780c */ /* 0x000fe20003f05270 */
[----:B------:R-:W-:Y:S02]  /*9080*/  IMAD.IADD R18, R100, 0x1, R77 ;  /* 0x0000000164127824 */ /* 0x000fe400078e024d */
[----:B------:R-:W-:Y:S01]  /*9090*/  IMAD.IADD R19, R101, 0x1, R78 ;  /* 0x0000000165137824 */ /* 0x000fe200078e024e */
[----:B------:R-:W-:Y:S02]  /*90a0*/  SEL R3, RZ, 0x1, P0 ;  /* 0x00000001ff037807 */ /* 0x000fe40000000000 */
[----:B------:R-:W-:Y:S02]  /*90b0*/  SEL R93, R93, RZ, P0 ;  /* 0x000000ff5d5d7207 */ /* 0x000fe40000000000 */
[----:B------:R-:W-:-:S03]  /*90c0*/  LOP3.LUT R104, R104, R3, RZ, 0x3c, !PT ;  /* 0x0000000368687212 */ /* 0x000fc600078e3cff */
[----:B------:R-:W-:Y:S01]  /*90d0*/  @P2 R2UR UR36, R102 ;  /* 0x00000000662422ca */ /* 0x000fe200000e0000 */
[----:B------:R-:W-:-:S14]  /*90e0*/  @P2 BRA `(.L_x_188) ;  /* 0xffffffc800b42947 */ /* 0x000fdc000383ffff */
[----:B------:R-:W-:-:S09]  /*90f0*/  UISETP.NE.AND UP0, UPT, UR41, URZ, UPT ;  /* 0x000000ff2900728c */ /* 0x000fd2000bf05270 */
[----:B------:R-:W-:Y:S05]  /*9100*/  BRA.U !UP0, `(.L_x_189) ;  /* 0x0000000108487547 */ /* 0x000fea000b800000 */
[----:B------:R-:W2:Y:S02]  /*9110*/  LDCU.64 UR4, c[0x0][0x890] ;  /* 0x00011200ff0477ac */ /* 0x000ea40008000a00 */
[----:B--2---:R-:W-:-:S04]  /*9120*/  UISETP.NE.U32.AND UP0, UPT, UR4, URZ, UPT ;  /* 0x000000ff0400728c */ /* 0x004fc8000bf05070 */
[----:B------:R-:W-:-:S09]  /*9130*/  UISETP.NE.AND.EX UP0, UPT, UR5, URZ, UPT, UP0 ;  /* 0x000000ff0500728c */ /* 0x000fd2000bf05300 */
[----:B------:R-:W-:Y:S05]  /*9140*/  BRA.U UP0, `(.L_x_190) ;  /* 0x00000001000c7547 */ /* 0x000fea000b800000 */
[----:B------:R-:W-:-:S13]  /*9150*/  FSETP.NEU.AND P0, PT, R58, RZ, PT ;  /* 0x000000ff3a00720b */ /* 0x000fda0003f0d000 */
[----:B------:R-:W-:Y:S05]  /*9160*/  @!P0 EXIT ;  /* 0x000000000000894d */ /* 0x000fea0003800000 */
[----:B------:R-:W-:Y:S05]  /*9170*/  BRA `(.L_x_189) ;  /* 0x00000000002c7947 */ /* 0x000fea0003800000 */
.L_x_190:
[----:B------:R-:W-:Y:S01]  /*9180*/  ISETP.NE.AND P0, PT, R90, RZ, PT ;  /* 0x000000ff5a00720c */ /* 0x000fe20003f05270 */
[----:B------:R-:W-:-:S12]  /*9190*/  BSSY.RECONVERGENT B0, `(.L_x_189) ;  /* 0x0000009000007945 */ /* 0x000fd80003800200 */
[----:B------:R-:W-:Y:S05]  /*91a0*/  @P0 BRA `(.L_x_191) ;  /* 0x0000000000140947 */ /* 0x000fea0003800000 */
[----:B------:R-:W2:Y:S02]  /*91b0*/  LDCU.64 UR4, c[0x0][0x888] ;  /* 0x00011100ff0477ac */ /* 0x000ea40008000a00 */
[----:B--2---:R-:W-:-:S04]  /*91c0*/  ISETP.NE.U32.AND P0, PT, RZ, UR4, PT ;  /* 0x00000004ff007c0c */ /* 0x004fc8000bf05070 */
[----:B------:R-:W-:-:S13]  /*91d0*/  ISETP.NE.AND.EX P0, PT, RZ, UR5, PT, P0 ;  /* 0x00000005ff007c0c */ /* 0x000fda000bf05300 */
[----:B------:R-:W-:Y:S05]  /*91e0*/  @!P0 EXIT ;  /* 0x000000000000894d */ /* 0x000fea0003800000 */
[----:B------:R-:W-:Y:S05]  /*91f0*/  BRA `(.L_x_192) ;  /* 0x0000000000087947 */ /* 0x000fea0003800000 */
.L_x_191:
[----:B------:R-:W-:-:S13]  /*9200*/  FSETP.NEU.AND P0, PT, R58, RZ, PT ;  /* 0x000000ff3a00720b */ /* 0x000fda0003f0d000 */
[----:B------:R-:W-:Y:S05]  /*9210*/  @!P0 EXIT ;  /* 0x000000000000894d */ /* 0x000fea0003800000 */
.L_x_192:
[----:B------:R-:W-:Y:S05]  /*9220*/  BSYNC.RECONVERGENT B0 ;  /* 0x0000000000007941 */ /* 0x000fea0003800200 */
.L_x_189:
[----:B------:R-:W-:Y:S01]  /*9230*/  IMAD R0, R103, 0x8, R88 ;  /* 0x0000000867007824 */ /* 0x000fe200078e0258 */
[----:B------:R-:W-:-:S04]  /*9240*/  DEPBAR.LE SB0, 0x0 ;  /* 0x000080000000791a */ /* 0x000fc80000000000 */
[----:B------:R-:W-:-:S04]  /*9250*/  IADD3 R0, PT, PT, R0, 0x128, RZ ;  /* 0x0000012800007810 */ /* 0x000fc80007ffe0ff */
[----:B------:R-:W-:-:S04]  /*9260*/  PRMT R0, R89, 0x654, R0 ;  /* 0x0000065459007816 */ /* 0x000fc80000000000 */
[----:B------:R-:W-:Y:S01]  /*9270*/  SYNCS.ARRIVE.TRANS64.RED.A1T0 RZ, [R0+URZ], RZ ;  /* 0x000000ff00ff79a7 */ /* 0x000fe200081004ff */
[----:B------:R-:W-:Y:S05]  /*9280*/  EXIT ;  /* 0x000000000000794d */ /* 0x000fea0003800000 */
.L_x_25:
[----:B--2---:R2:W4:Y:S02]  /*9290*/  SYNCS.PHASECHK.TRANS64.TRYWAIT P0, [R3+URZ+0x1c0], R2 ;  /* 0x0001c002030075a7 */ /* 0x00452400080011ff */
[----:B----4-:R-:W-:Y:S05]  /*92a0*/  @!P0 NANOSLEEP.SYNCS 0x989680 ;  /* 0x009896800000895d */ /* 0x010fea0003900000 */
[----:B------:R-:W4:Y:S02]  /*92b0*/  @!P0 SYNCS.PHASECHK.TRANS64 P0, [R3+URZ+0x1c0], R2 ;  /* 0x0001c002030085a7 */ /* 0x000f2400080010ff */
[----:B----4-:R-:W-:Y:S05]  /*92c0*/  @!P0 BRA `(.L_x_25) ;  /* 0xfffffffc00f08947 */ /* 0x010fea000383ffff */
[----:B------:R-:W-:Y:S05]  /*92d0*/  BRA `(.L_x_193) ;  /* 0xffffff8400a47947 */ /* 0x000fea000383ffff */
.L_x_28:
[----:B-1----:R-:W-:-:S07]  /*92e0*/  MOV R2, UR33 ;  /* 0x0000002100027c02 */ /* 0x002fce0008000f00 */
.L_x_194:
[----:B-1----:R1:W2:Y:S02]  /*92f0*/  SYNCS.PHASECHK.TRANS64.TRYWAIT P0, [R2+URZ+0x88], R5 ;  /* 0x00008805020075a7 */ /* 0x0022a400080011ff */
[----:B--2---:R-:W-:Y:S05]  /*9300*/  @!P0 NANOSLEEP.SYNCS 0x989680 ;  /* 0x009896800000895d */ /* 0x004fea0003900000 */
[----:B------:R-:W2:Y:S02]  /*9310*/  @!P0 SYNCS.PHASECHK.TRANS64 P0, [R2+URZ+0x88], R5 ;  /* 0x00008805020085a7 */ /* 0x000ea400080010ff */
[----:B--2---:R-:W-:Y:S05]  /*9320*/  @!P0 BRA `(.L_x_194) ;  /* 0xfffffffc00f08947 */ /* 0x004fea000383ffff */
[----:B------:R-:W-:Y:S05]  /*9330*/  BRA `(.L_x_27) ;  /* 0xffffff88000c7947 */ /* 0x000fea000383ffff */
.L_x_35:
[----:B-1----:R-:W-:-:S07]  /*9340*/  MOV R2, UR17 ;  /* 0x0000001100027c02 */ /* 0x002fce0008000f00 */
.L_x_195:
[----:B-1----:R1:W2:Y:S02]  /*9350*/  SYNCS.PHASECHK.TRANS64.TRYWAIT P0, [R2+URZ+0x88], R5 ;  /* 0x00008805020075a7 */ /* 0x0022a400080011ff */
[----:B--2---:R-:W-:Y:S05]  /*9360*/  @!P0 NANOSLEEP.SYNCS 0x989680 ;  /* 0x009896800000895d */ /* 0x004fea0003900000 */
[----:B------:R-:W2:Y:S02]  /*9370*/  @!P0 SYNCS.PHASECHK.TRANS64 P0, [R2+URZ+0x88], R5 ;  /* 0x00008805020085a7 */ /* 0x000ea400080010ff */
[----:B--2---:R-:W-:Y:S05]  /*9380*/  @!P0 BRA `(.L_x_195) ;  /* 0xfffffffc00f08947 */ /* 0x004fea000383ffff */
[----:B------:R-:W-:Y:S05]  /*9390*/  BRA `(.L_x_34) ;  /* 0xffffff8800cc7947 */ /* 0x000fea000383ffff */
.L_x_40:
[----:B-1----:R1:W2:Y:S02]  /*93a0*/  SYNCS.PHASECHK.TRANS64.TRYWAIT P0, [R2+URZ+0x150], R3 ;  /* 0x00015003020075a7 */ /* 0x0022a400080011ff */
[----:B--2---:R-:W-:Y:S05]  /*93b0*/  @!P0 NANOSLEEP.SYNCS 0x989680 ;  /* 0x009896800000895d */ /* 0x004fea0003900000 */
[----:B------:R-:W2:Y:S02]  /*93c0*/  @!P0 SYNCS.PHASECHK.TRANS64 P0, [R2+URZ+0x150], R3 ;  /* 0x00015003020085a7 */ /* 0x000ea400080010ff */
[----:B--2---:R-:W-:Y:S05]  /*93d0*/  @!P0 BRA `(.L_x_40) ;  /* 0xfffffffc00f08947 */ /* 0x004fea000383ffff */
[----:B------:R-:W-:Y:S05]  /*93e0*/  BRA `(.L_x_196) ;  /* 0xffffff8c00707947 */ /* 0x000fea000383ffff */
.L_x_44:
[----:B---3--:R-:W-:-:S07]  /*93f0*/  MOV R0, UR4 ;  /* 0x0000000400007c02 */ /* 0x008fce0008000f00 */
.L_x_197:
[----:B-1----:R1:W2:Y:S02]  /*9400*/  SYNCS.PHASECHK.TRANS64.TRYWAIT P0, [R0+URZ], R3 ;  /* 0x00000003000075a7 */ /* 0x0022a400080011ff */
[----:B--2---:R-:W-:Y:S05]  /*9410*/  @!P0 NANOSLEEP.SYNCS 0x989680 ;  /* 0x009896800000895d */ /* 0x004fea0003900000 */
[----:B------:R-:W2:Y:S02]  /*9420*/  @!P0 SYNCS.PHASECHK.TRANS64 P0, [R0+URZ], R3 ;  /* 0x00000003000085a7 */ /* 0x000ea400080010ff */
[----:B--2---:R-:W-:Y:S05]  /*9430*/  @!P0 BRA `(.L_x_197) ;  /* 0xfffffffc00f08947 */ /* 0x004fea000383ffff */
[----:B------:R-:W-:Y:S05]  /*9440*/  BRA `(.L_x_198) ;  /* 0xffffff9000e07947 */ /* 0x000fea000383ffff */
.L_x_45:
[----:B---3--:R-:W-:-:S07]  /*9450*/  MOV R0, UR4 ;  /* 0x0000000400007c02 */ /* 0x008fce0008000f00 */
.L_x_199:
[----:B-1----:R1:W2:Y:S02]  /*9460*/  SYNCS.PHASECHK.TRANS64.TRYWAIT P0, [R0+URZ], R3 ;  /* 0x00000003000075a7 */ /* 0x0022a400080011ff */
[----:B--2---:R-:W-:Y:S05]  /*9470*/  @!P0 NANOSLEEP.SYNCS 0x989680 ;  /* 0x009896800000895d */ /* 0x004fea0003900000 */
[----:B------:R-:W2:Y:S02]  /*9480*/  @!P0 SYNCS.PHASECHK.TRANS64 P0, [R0+URZ], R3 ;  /* 0x00000003000085a7 */ /* 0x000ea400080010ff */
[----:B--2---:R-:W-:Y:S05]  /*9490*/  @!P0 BRA `(.L_x_199) ;  /* 0xfffffffc00f08947 */ /* 0x004fea000383ffff */
[----:B------:R-:W-:Y:S05]  /*94a0*/  BRA `(.L_x_200) ;  /* 0xffffff9000ec7947 */ /* 0x000fea000383ffff */
.L_x_46:
[----:B---3--:R-:W-:-:S07]  /*94b0*/  MOV R0, UR4 ;  /* 0x0000000400007c02 */ /* 0x008fce0008000f00 */
.L_x_201:
[----:B-1----:R1:W2:Y:S02]  /*94c0*/  SYNCS.PHASECHK.TRANS64.TRYWAIT P0, [R0+URZ], R3 ;  /* 0x00000003000075a7 */ /* 0x0022a400080011ff */
[----:B--2---:R-:W-:Y:S05]  /*94d0*/  @!P0 NANOSLEEP.SYNCS 0x989680 ;  /* 0x009896800000895d */ /* 0x004fea0003900000 */
[----:B------:R-:W2:Y:S02]  /*94e0*/  @!P0 SYNCS.PHASECHK.TRANS64 P0, [R0+URZ], R3 ;  /* 0x00000003000085a7 */ /* 0x000ea400080010ff */
[----:B--2---:R-:W-:Y:S05]  /*94f0*/  @!P0 BRA `(.L_x_201) ;  /* 0xfffffffc00f08947 */ /* 0x004fea000383ffff */
[----:B------:R-:W-:Y:S05]  /*9500*/  BRA `(.L_x_202) ;  /* 0xffffff9000f87947 */ /* 0x000fea000383ffff */
.L_x_47:
[----:B---3--:R-:W-:-:S07]  /*9510*/  MOV R0, UR4 ;  /* 0x0000000400007c02 */ /* 0x008fce0008000f00 */
.L_x_203:
[----:B-1----:R1:W2:Y:S02]  /*9520*/  SYNCS.PHASECHK.TRANS64.TRYWAIT P0, [R0+URZ], R3 ;  /* 0x00000003000075a7 */ /* 0x0022a400080011ff */
[----:B--2---:R-:W-:Y:S05]  /*9530*/  @!P0 NANOSLEEP.SYNCS 0x989680 ;  /* 0x009896800000895d */ /* 0x004fea0003900000 */
[----:B------:R-:W2:Y:S02]  /*9540*/  @!P0 SYNCS.PHASECHK.TRANS64 P0, [R0+URZ], R3 ;  /* 0x00000003000085a7 */ /* 0x000ea400080010ff */
[----:B--2---:R-:W-:Y:S05]  /*9550*/  @!P0 BRA `(.L_x_203) ;  /* 0xfffffffc00f08947 */ /* 0x004fea000383ffff */
[----:B------:R-:W-:Y:S05]  /*9560*/  BRA `(.L_x_204) ;  /* 0xffffff9400047947 */ /* 0x000fea000383ffff */
.L_x_48:
[----:B---3--:R-:W-:-:S07]  /*9570*/  MOV R0, UR4 ;  /* 0x0000000400007c02 */ /* 0x008fce0008000f00 */
.L_x_205:
[----:B-1----:R1:W2:Y:S02]  /*9580*/  SYNCS.PHASECHK.TRANS64.TRYWAIT P0, [R0+URZ], R3 ;  /* 0x00000003000075a7 */ /* 0x0022a400080011ff */
[----:B--2---:R-:W-:Y:S05]  /*9590*/  @!P0 NANOSLEEP.SYNCS 0x989680 ;  /* 0x009896800000895d */ /* 0x004fea0003900000 */
[----:B------:R-:W2:Y:S02]  /*95a0*/  @!P0 SYNCS.PHASECHK.TRANS64 P0, [R0+URZ], R3 ;  /* 0x00000003000085a7 */ /* 0x000ea400080010ff */
[----:B--2---:R-:W-:Y:S05]  /*95b0*/  @!P0 BRA `(.L_x_205) ;  /* 0xfffffffc00f08947 */ /* 0x004fea000383ffff */
[----:B------:R-:W-:Y:S05]  /*95c0*/  BRA `(.L_x_206) ;  /* 0xffffff9400107947 */ /* 0x000fea000383ffff */
.L_x_49:
[----:B---3--:R-:W-:-:S07]  /*95d0*/  MOV R0, UR4 ;  /* 0x0000000400007c02 */ /* 0x008fce0008000f00 */
.L_x_207:
[----:B-1----:R1:W2:Y:S02]  /*95e0*/  SYNCS.PHASECHK.TRANS64.TRYWAIT P0, [R0+URZ], R3 ;  /* 0x00000003000075a7 */ /* 0x0022a400080011ff */
[----:B--2---:R-:W-:Y:S05]  /*95f0*/  @!P0 NANOSLEEP.SYNCS 0x989680 ;  /* 0x009896800000895d */ /* 0x004fea0003900000 */
[----:B------:R-:W2:Y:S02]  /*9600*/  @!P0 SYNCS.PHASECHK.TRANS64 P0, [R0+URZ], R3 ;  /* 0x00000003000085a7 */ /* 0x000ea400080010ff */
[----:B--2---:R-:W-:Y:S05]  /*9610*/  @!P0 BRA `(.L_x_207) ;  /* 0xfffffffc00f08947 */ /* 0x004fea000383ffff */
[----:B------:R-:W-:Y:S05]  /*9620*/  BRA `(.L_x_208) ;  /* 0xffffff94001c7947 */ /* 0x000fea000383ffff */
.L_x_50:
[----:B---3--:R-:W-:-:S07]  /*9630*/  MOV R0, UR4 ;  /* 0x0000000400007c02 */ /* 0x008fce0008000f00 */
.L_x_209:
[----:B-1----:R1:W2:Y:S02]  /*9640*/  SYNCS.PHASECHK.TRANS64.TRYWAIT P0, [R0+URZ], R3 ;  /* 0x00000003000075a7 */ /* 0x0022a400080011ff */
[----:B--2---:R-:W-:Y:S05]  /*9650*/  @!P0 NANOSLEEP.SYNCS 0x989680 ;  /* 0x009896800000895d */ /* 0x004fea0003900000 */
[----:B------:R-:W2:Y:S02]  /*9660*/  @!P0 SYNCS.PHASECHK.TRANS64 P0, [R0+URZ], R3 ;  /* 0x00000003000085a7 */ /* 0x000ea400080010ff */
[----:B--2---:R-:W-:Y:S05]  /*9670*/  @!P0 BRA `(.L_x_209) ;  /* 0xfffffffc00f08947 */ /* 0x004fea000383ffff */
[----:B------:R-:W-:Y:S05]  /*9680*/  BRA `(.L_x_210) ;  /* 0xffffff9400287947 */ /* 0x000fea000383ffff */
.L_x_51:
[----:B---3--:R-:W-:-:S07]  /*9690*/  MOV R0, UR4 ;  /* 0x0000000400007c02 */ /* 0x008fce0008000f00 */
.L_x_211:
[----:B-1----:R1:W2:Y:S02]  /*96a0*/  SYNCS.PHASECHK.TRANS64.TRYWAIT P0, [R0+URZ], R3 ;  /* 0x00000003000075a7 */ /* 0x0022a400080011ff */
[----:B--2---:R-:W-:Y:S05]  /*96b0*/  @!P0 NANOSLEEP.SYNCS 0x989680 ;  /* 0x009896800000895d */ /* 0x004fea0003900000 */
[----:B------:R-:W2:Y:S02]  /*96c0*/  @!P0 SYNCS.PHASECHK.TRANS64 P0, [R0+URZ], R3 ;  /* 0x00000003000085a7 */ /* 0x000ea400080010ff */
[----:B--2---:R-:W-:Y:S05]  /*96d0*/  @!P0 BRA `(.L_x_211) ;  /* 0xfffffffc00f08947 */ /* 0x004fea000383ffff */
[----:B------:R-:W-:Y:S05]  /*96e0*/  BRA `(.L_x_212) ;  /* 0xffffff9400347947 */ /* 0x000fea000383ffff */
.L_x_52:
[----:B---3--:R-:W-:-:S07]  /*96f0*/  MOV R0, UR4 ;  /* 0x0000000400007c02 */ /* 0x008fce0008000f00 */
.L_x_213:
[----:B-1----:R1:W2:Y:S02]  /*9700*/  SYNCS.PHASECHK.TRANS64.TRYWAIT P0, [R0+URZ], R3 ;  /* 0x00000003000075a7 */ /* 0x0022a400080011ff */
[----:B--2---:R-:W-:Y:S05]  /*9710*/  @!P0 NANOSLEEP.SYNCS 0x989680 ;  /* 0x009896800000895d */ /* 0x004fea0003900000 */
[----:B------:R-:W2:Y:S02]  /*9720*/  @!P0 SYNCS.PHASECHK.TRANS64 P0, [R0+URZ], R3 ;  /* 0x00000003000085a7 */ /* 0x000ea400080010ff */
[----:B--2---:R-:W-:Y:S05]  /*9730*/  @!P0 BRA `(.L_x_213) ;  /* 0xfffffffc00f08947 */ /* 0x004fea000383ffff */
[----:B------:R-:W-:Y:S05]  /*9740*/  BRA `(.L_x_214) ;  /* 0xffffff9400407947 */ /* 0x000fea000383ffff */
.L_x_53:
[----:B---3--:R-:W-:-:S07]  /*9750*/  MOV R0, UR4 ;  /* 0x0000000400007c02 */ /* 0x008fce0008000f00 */
.L_x_215:
[----:B-1----:R1:W2:Y:S02]  /*9760*/  SYNCS.PHASECHK.TRANS64.TRYWAIT P0, [R0+URZ], R3 ;  /* 0x00000003000075a7 */ /* 0x0022a400080011ff */
[----:B--2---:R-:W-:Y:S05]  /*9770*/  @!P0 NANOSLEEP.SYNCS 0x989680 ;  /* 0x009896800000895d */ /* 0x004fea0003900000 */
[----:B------:R-:W2:Y:S02]  /*9780*/  @!P0 SYNCS.PHASECHK.TRANS64 P0, [R0+URZ], R3 ;  /* 0x00000003000085a7 */ /* 0x000ea400080010ff */
[----:B--2---:R-:W-:Y:S05]  /*9790*/  @!P0 BRA `(.L_x_215) ;  /* 0xfffffffc00f08947 */ /* 0x004fea000383ffff */
[----:B------:R-:W-:Y:S05]  /*97a0*/  BRA `(.L_x_216) ;  /* 0xffffff94004c7947 */ /* 0x000fea000383ffff */
.L_x_54:
[----:B---3--:R-:W-:-:S07]  /*97b0*/  MOV R0, UR4 ;  /* 0x0000000400007c02 */ /* 0x008fce0008000f00 */
.L_x_217:
[----:B-1----:R1:W2:Y:S02]  /*97c0*/  SYNCS.PHASECHK.TRANS64.TRYWAIT P0, [R0+URZ], R3 ;  /* 0x00000003000075a7 */ /* 0x0022a400080011ff */
[----:B--2---:R-:W-:Y:S05]  /*97d0*/  @!P0 NANOSLEEP.SYNCS 0x989680 ;  /* 0x009896800000895d */ /* 0x004fea0003900000 */
[----:B------:R-:W2:Y:S02]  /*97e0*/  @!P0 SYNCS.PHASECHK.TRANS64 P0, [R0+URZ], R3 ;  /* 0x00000003000085a7 */ /* 0x000ea400080010ff */
[----:B--2---:R-:W-:Y:S05]  /*97f0*/  @!P0 BRA `(.L_x_217) ;  /* 0xfffffffc00f08947 */ /* 0x004fea000383ffff */
[----:B------:R-:W-:Y:S05]  /*9800*/  BRA `(.L_x_218) ;  /* 0xffffff9400587947 */ /* 0x000fea000383ffff */
.L_x_55:
[----:B---3--:R-:W-:-:S07]  /*9810*/  MOV R0, UR4 ;  /* 0x0000000400007c02 */ /* 0x008fce0008000f00 */
.L_x_219:
[----:B-1----:R1:W2:Y:S02]  /*9820*/  SYNCS.PHASECHK.TRANS64.TRYWAIT P0, [R0+URZ], R3 ;  /* 0x00000003000075a7 */ /* 0x0022a400080011ff */
[----:B--2---:R-:W-:Y:S05]  /*9830*/  @!P0 NANOSLEEP.SYNCS 0x989680 ;  /* 0x009896800000895d */ /* 0x004fea0003900000 */
[----:B------:R-:W2:Y:S02]  /*9840*/  @!P0 SYNCS.PHASECHK.TRANS64 P0, [R0+URZ], R3 ;  /* 0x00000003000085a7 */ /* 0x000ea400080010ff */
[----:B--2---:R-:W-:Y:S05]  /*9850*/  @!P0 BRA `(.L_x_219) ;  /* 0xfffffffc00f08947 */ /* 0x004fea000383ffff */
[----:B------:R-:W-:Y:S05]  /*9860*/  BRA `(.L_x_220) ;  /* 0xffffff9400647947 */ /* 0x000fea000383ffff */
.L_x_56:
[----:B---3--:R-:W-:-:S07]  /*9870*/  MOV R0, UR4 ;  /* 0x0000000400007c02 */ /* 0x008fce0008000f00 */
.L_x_221:
[----:B-1----:R1:W2:Y:S02]  /*9880*/  SYNCS.PHASECHK.TRANS64.TRYWAIT P0, [R0+URZ], R3 ;  /* 0x00000003000075a7 */ /* 0x0022a400080011ff */
[----:B--2---:R-:W-:Y:S05]  /*9890*/  @!P0 NANOSLEEP.SYNCS 0x989680 ;  /* 0x009896800000895d */ /* 0x004fea0003900000 */
[----:B------:R-:W2:Y:S02]  /*98a0*/  @!P0 SYNCS.PHASECHK.TRANS64 P0, [R0+URZ], R3 ;  /* 0x00000003000085a7 */ /* 0x000ea400080010ff */
[----:B--2---:R-:W-:Y:S05]  /*98b0*/  @!P0 BRA `(.L_x_221) ;  /* 0xfffffffc00f08947 */ /* 0x004fea000383ffff */
[----:B------:R-:W-:Y:S05]  /*98c0*/  BRA `(.L_x_222) ;  /* 0xffffff9400707947 */ /* 0x000fea000383ffff */
.L_x_57:
[----:B---3--:R-:W-:-:S07]  /*98d0*/  MOV R0, UR4 ;  /* 0x0000000400007c02 */ /* 0x008fce0008000f00 */
.L_x_223:
[----:B-1----:R1:W2:Y:S02]  /*98e0*/  SYNCS.PHASECHK.TRANS64.TRYWAIT P0, [R0+URZ], R3 ;  /* 0x00000003000075a7 */ /* 0x0022a400080011ff */
[----:B--2---:R-:W-:Y:S05]  /*98f0*/  @!P0 NANOSLEEP.SYNCS 0x989680 ;  /* 0x009896800000895d */ /* 0x004fea0003900000 */
[----:B------:R-:W2:Y:S02]  /*9900*/  @!P0 SYNCS.PHASECHK.TRANS64 P0, [R0+URZ], R3 ;  /* 0x00000003000085a7 */ /* 0x000ea400080010ff */
[----:B--2---:R-:W-:Y:S05]  /*9910*/  @!P0 BRA `(.L_x_223) ;  /* 0xfffffffc00f08947 */ /* 0x004fea000383ffff */
[----:B------:R-:W-:Y:S05]  /*9920*/  BRA `(.L_x_224) ;  /* 0xffffff94007c7947 */ /* 0x000fea000383ffff */
.L_x_58:
[----:B---3--:R-:W-:-:S07]  /*9930*/  MOV R0, UR4 ;  /* 0x0000000400007c02 */ /* 0x008fce0008000f00 */
.L_x_225:
[----:B-1----:R1:W2:Y:S02]  /*9940*/  SYNCS.PHASECHK.TRANS64.TRYWAIT P0, [R0+URZ], R3 ;  /* 0x00000003000075a7 */ /* 0x0022a400080011ff */
[----:B--2---:R-:W-:Y:S05]  /*9950*/  @!P0 NANOSLEEP.SYNCS 0x989680 ;  /* 0x009896800000895d */ /* 0x004fea0003900000 */
[----:B------:R-:W2:Y:S02]  /*9960*/  @!P0 SYNCS.PHASECHK.TRANS64 P0, [R0+URZ], R3 ;  /* 0x00000003000085a7 */ /* 0x000ea400080010ff */
[----:B--2---:R-:W-:Y:S05]  /*9970*/  @!P0 BRA `(.L_x_225) ;  /* 0xfffffffc00f08947 */ /* 0x004fea000383ffff */
[----:B------:R-:W-:Y:S05]  /*9980*/  BRA `(.L_x_226) ;  /* 0xffffff9400887947 */ /* 0x000fea000383ffff */
.L_x_59:
[----:B---3--:R-:W-:-:S07]  /*9990*/  MOV R0, UR4 ;  /* 0x0000000400007c02 */ /* 0x008fce0008000f00 */
.L_x_227:
[----:B-1----:R1:W2:Y:S02]  /*99a0*/  SYNCS.PHASECHK.TRANS64.TRYWAIT P0, [R0+URZ], R3 ;  /* 0x00000003000075a7 */ /* 0x0022a400080011ff */
[----:B--2---:R-:W-:Y:S05]  /*99b0*/  @!P0 NANOSLEEP.SYNCS 0x989680 ;  /* 0x009896800000895d */ /* 0x004fea0003900000 */
[----:B------:R-:W2:Y:S02]  /*99c0*/  @!P0 SYNCS.PHASECHK.TRANS64 P0, [R0+URZ], R3 ;  /* 0x00000003000085a7 */ /* 0x000ea400080010ff */
[----:B--2---:R-:W-:Y:S05]  /*99d0*/  @!P0 BRA `(.L_x_227) ;  /* 0xfffffffc00f08947 */ /* 0x004fea000383ffff */
[----:B------:R-:W-:Y:S05]  /*99e0*/  BRA `(.L_x_228) ;  /* 0xffffff9400947947 */ /* 0x000fea000383ffff */
.L_x_62:
[----:B-1----:R1:W2:Y:S02]  /*99f0*/  SYNCS.PHASECHK.TRANS64.TRYWAIT P0, [R0+URZ+0x1b0], R5 ;  /* 0x0001b005000075a7 */ /* 0x0022a400080011ff */
[----:B--2---:R-:W-:Y:S05]  /*9a00*/  @!P0 NANOSLEEP.SYNCS 0x989680 ;  /* 0x009896800000895d */ /* 0x004fea0003900000 */
[----:B------:R-:W2:Y:S02]  /*9a10*/  @!P0 SYNCS.PHASECHK.TRANS64 P0, [R0+URZ+0x1b0], R5 ;  /* 0x0001b005000085a7 */ /* 0x000ea400080010ff */
[----:B--2---:R-:W-:Y:S05]  /*9a20*/  @!P0 BRA `(.L_x_62) ;  /* 0xfffffffc00f08947 */ /* 0x004fea000383ffff */
[----:B------:R-:W-:Y:S05]  /*9a30*/  BRA `(.L_x_229) ;  /* 0xffffff9400f47947 */ /* 0x000fea000383ffff */
.L_x_63:
[----:B------:R-:W-:-:S07]  /*9a40*/  MOV R0, UR5 ;  /* 0x0000000500007c02 */ /* 0x000fce0008000f00 */
.L_x_230:
[----:B-1----:R1:W2:Y:S02]  /*9a50*/  SYNCS.PHASECHK.TRANS64.TRYWAIT P0, [R0+URZ+0x160], R7 ;  /* 0x00016007000075a7 */ /* 0x0022a400080011ff */
[----:B--2---:R-:W-:Y:S05]  /*9a60*/  @!P0 NANOSLEEP.SYNCS 0x989680 ;  /* 0x009896800000895d */ /* 0x004fea0003900000 */
[----:B------:R-:W2:Y:S02]  /*9a70*/  @!P0 SYNCS.PHASECHK.TRANS64 P0, [R0+URZ+0x160], R7 ;  /* 0x00016007000085a7 */ /* 0x000ea400080010ff */
[----:B--2---:R-:W-:Y:S05]  /*9a80*/  @!P0 BRA `(.L_x_230) ;  /* 0xfffffffc00f08947 */ /* 0x004fea000383ffff */
[----:B------:R-:W-:Y:S05]  /*9a90*/  BRA `(.L_x_231) ;  /* 0xffffff9800047947 */ /* 0x000fea000383ffff */
.L_x_64:
[----:B-1----:R1:W2:Y:S02]  /*9aa0*/  SYNCS.PHASECHK.TRANS64.TRYWAIT P1, [R0+URZ+0x150], R5 ;  /* 0x00015005000075a7 */ /* 0x0022a400080211ff */
[----:B--2---:R-:W-:Y:S05]  /*9ab0*/  @!P1 NANOSLEEP.SYNCS 0x989680 ;  /* 0x009896800000995d */ /* 0x004fea0003900000 */
[----:B------:R-:W2:Y:S02]  /*9ac0*/  @!P1 SYNCS.PHASECHK.TRANS64 P1, [R0+URZ+0x150], R5 ;  /* 0x00015005000095a7 */ /* 0x000ea400080210ff */
[----:B--2---:R-:W-:Y:S05]  /*9ad0*/  @!P1 BRA `(.L_x_64) ;  /* 0xfffffffc00f09947 */ /* 0x004fea000383ffff */
[----:B------:R-:W-:Y:S05]  /*9ae0*/  BRA `(.L_x_232) ;  /* 0xffffff9800347947 */ /* 0x000fea000383ffff */
.L_x_67:
[----:B------:R-:W-:-:S07]  /*9af0*/  MOV R0, UR5 ;  /* 0x0000000500007c02 */ /* 0x000fce0008000f00 */
.L_x_233:
[----:B-1----:R1:W2:Y:S02]  /*9b00*/  SYNCS.PHASECHK.TRANS64.TRYWAIT P0, [R0+URZ+0x160], R3 ;  /* 0x00016003000075a7 */ /* 0x0022a400080011ff */
[----:B--2---:R-:W-:Y:S05]  /*9b10*/  @!P0 NANOSLEEP.SYNCS 0x989680 ;  /* 0x009896800000895d */ /* 0x004fea0003900000 */
[----:B------:R-:W2:Y:S02]  /*9b20*/  @!P0 SYNCS.PHASECHK.TRANS64 P0, [R0+URZ+0x160], R3 ;  /* 0x00016003000085a7 */ /* 0x000ea400080010ff */
[----:B--2---:R-:W-:Y:S05]  /*9b30*/  @!P0 BRA `(.L_x_233) ;  /* 0xfffffffc00f08947 */ /* 0x004fea000383ffff */
[----:B------:R-:W-:Y:S05]  /*9b40*/  BRA `(.L_x_66) ;  /* 0xffffff9800887947 */ /* 0x000fea000383ffff */
.L_x_76:
[----:B-1----:R-:W-:-:S04]  /*9b50*/  MOV R4, UR7 ;  /* 0x0000000700047c02 */ /* 0x002fc80008000f00 */
[----:B------:R1:W2:Y:S03]  /*9b60*/  SYNCS.PHASECHK.TRANS64.TRYWAIT P0, [R4+URZ+0x8], R5 ;  /* 0x00000805040075a7 */ /* 0x0002a600080011ff */
[----:B--2---:R-:W-:Y:S05]  /*9b70*/  @!P0 NANOSLEEP.SYNCS 0x989680 ;  /* 0x009896800000895d */ /* 0x004fea0003900000 */
[----:B------:R-:W2:Y:S02]  /*9b80*/  @!P0 SYNCS.PHASECHK.TRANS64 P0, [R4+URZ+0x8], R5 ;  /* 0x00000805040085a7 */ /* 0x000ea400080010ff */
[----:B--2---:R-:W-:Y:S05]  /*9b90*/  @!P0 BRA `(.L_x_76) ;  /* 0xfffffffc00ec8947 */ /* 0x004fea000383ffff */
[----:B------:R-:W-:Y:S05]  /*9ba0*/  BRA `(.L_x_75) ;  /* 0xffffff9c003c7947 */ /* 0x000fea000383ffff */
.L_x_78:
[----:B------:R-:W-:Y:S01]  /*9bb0*/  BSSY B0, `(.L_x_234) ;  /* 0x0000006000007945 */ /* 0x000fe20003800000 */
[----:B------:R-:W-:-:S07]  /*9bc0*/  MOV R15, 0xffffffff ;  /* 0xffffffff000f7802 */ /* 0x000fce0000000f00 */
[----:B-1---5:R-:W-:Y:S05]  /*9bd0*/  WARPSYNC.COLLECTIVE R15, `(.L_x_235) ;  /* 0x000000000f0c7348 */ /* 0x022fea0003c00000 */
[----:B------:R-:W-:Y:S02]  /*9be0*/  ELECT P6, UR79, PT ;  /* 0x00000000004f782f */ /* 0x000fe400038c0000 */
[----:B------:R-:W-:Y:S01]  /*9bf0*/  MOV R14, UR79 ;  /* 0x0000004f000e7c02 */ /* 0x000fe20008000f00 */
[----:B-1---5:R-:W-:Y:S10]  /*9c00*/  ENDCOLLECTIVE ;  /* 0x000000000000791b */ /* 0x022ff40003800000 */
.L_x_235:
[----:B------:R-:W-:Y:S05]  /*9c10*/  BSYNC B0 ;  /* 0x0000000000007941 */ /* 0x000fea0003800000 */
.L_x_234:
[----:B------:R-:W-:Y:S05]  /*9c20*/  BRA `(.L_x_236) ;  /* 0xffffff9c006c7947 */ /* 0x000fea000383ffff */
.L_x_80:
[----:B-1----:R-:W-:-:S04]  /*9c30*/  MOV R2, UR7 ;  /* 0x0000000700027c02 */ /* 0x002fc80008000f00 */
[----:B------:R1:W2:Y:S03]  /*9c40*/  SYNCS.PHASECHK.TRANS64.TRYWAIT P0, [R2+URZ+0x8], R3 ;  /* 0x00000803020075a7 */ /* 0x0002a600080011ff */
[----:B--2---:R-:W-:Y:S05]  /*9c50*/  @!P0 NANOSLEEP.SYNCS 0x989680 ;  /* 0x009896800000895d */ /* 0x004fea0003900000 */
[----:B------:R-:W2:Y:S02]  /*9c60*/  @!P0 SYNCS.PHASECHK.TRANS64 P0, [R2+URZ+0x8], R3 ;  /* 0x00000803020085a7 */ /* 0x000ea400080010ff */
[----:B--2---:R-:W-:Y:S05]  /*9c70*/  @!P0 BRA `(.L_x_80) ;  /* 0xfffffffc00ec8947 */ /* 0x004fea000383ffff */
[----:B------:R-:W-:Y:S05]  /*9c80*/  BRA `(.L_x_79) ;  /* 0xffffff9c00707947 */ /* 0x000fea000383ffff */
.L_x_81:
[----:B-1----:R1:W2:Y:S02]  /*9c90*/  SYNCS.PHASECHK.TRANS64.TRYWAIT P0, [R0+URZ+0x150], R5 ;  /* 0x00015005000075a7 */ /* 0x0022a400080011ff */
[----:B--2---:R-:W-:Y:S05]  /*9ca0*/  @!P0 NANOSLEEP.SYNCS 0x989680 ;  /* 0x009896800000895d */ /* 0x004fea0003900000 */
[----:B------:R-:W2:Y:S02]  /*9cb0*/  @!P0 SYNCS.PHASECHK.TRANS64 P0, [R0+URZ+0x150], R5 ;  /* 0x00015005000085a7 */ /* 0x000ea400080010ff */
[----:B--2---:R-:W-:Y:S05]  /*9cc0*/  @!P0 BRA `(.L_x_81) ;  /* 0xfffffffc00f08947 */ /* 0x004fea000383ffff */
[----:B------:R-:W-:Y:S05]  /*9cd0*/  BRA `(.L_x_237) ;  /* 0xffffffa0005c7947 */ /* 0x000fea000383ffff */
.L_x_83:
[----:B------:R-:W-:-:S07]  /*9ce0*/  MOV R0, UR9 ;  /* 0x0000000900007c02 */ /* 0x000fce0008000f00 */
.L_x_238:
[----:B-1----:R1:W2:Y:S02]  /*9cf0*/  SYNCS.PHASECHK.TRANS64.TRYWAIT P0, [R0+URZ+0x190], R5 ;  /* 0x00019005000075a7 */ /* 0x0022a400080011ff */
[----:B--2---:R-:W-:Y:S05]  /*9d00*/  @!P0 NANOSLEEP.SYNCS 0x989680 ;  /* 0x009896800000895d */ /* 0x004fea0003900000 */
[----:B------:R-:W2:Y:S02]  /*9d10*/  @!P0 SYNCS.PHASECHK.TRANS64 P0, [R0+URZ+0x190], R5 ;  /* 0x00019005000085a7 */ /* 0x000ea400080010ff */
[----:B--2---:R-:W-:Y:S05]  /*9d20*/  @!P0 BRA `(.L_x_238) ;  /* 0xfffffffc00f08947 */ /* 0x004fea000383ffff */
[----:B------:R-:W-:Y:S05]  /*9d30*/  BRA `(.L_x_239) ;  /* 0xffffffa000a87947 */ /* 0x000fea000383ffff */
.L_x_86:
[----:B------:R-:W-:Y:S07]  /*9d40*/  MOV R0, UR8 ;  /* 0x0000000800007c02 */ /* 0x000fee0008000f00 */
.L_x_240:
[----:B-1----:R1:W2:Y:S02]  /*9d50*/  SYNCS.PHASECHK.TRANS64.TRYWAIT P0, [R0+URZ], R5 ;  /* 0x00000005000075a7 */ /* 0x0022a400080011ff */
[----:B--2---:R-:W-:Y:S05]  /*9d60*/  @!P0 NANOSLEEP.SYNCS 0x989680 ;  /* 0x009896800000895d */ /* 0x004fea0003900000 */
[----:B------:R-:W2:Y:S02]  /*9d70*/  @!P0 SYNCS.PHASECHK.TRANS64 P0, [R0+URZ], R5 ;  /* 0x00000005000085a7 */ /* 0x000ea400080010ff */
[----:B--2---:R-:W-:Y:S05]  /*9d80*/  @!P0 BRA `(.L_x_240) ;  /* 0xfffffffc00f08947 */ /* 0x004fea000383ffff */
[----:B------:R-:W-:Y:S05]  /*9d90*/  BRA `(.L_x_85) ;  /* 0xffffffa000bc7947 */ /* 0x000fea000383ffff */
.L_x_90:
[----:B-1----:R-:W-:-:S07]  /*9da0*/  MOV R0, UR8 ;  /* 0x0000000800007c02 */ /* 0x002fce0008000f00 */
.L_x_241:
[----:B-1----:R1:W2:Y:S02]  /*9db0*/  SYNCS.PHASECHK.TRANS64.TRYWAIT P0, [R0+URZ], R3 ;  /* 0x00000003000075a7 */ /* 0x0022a400080011ff */
[----:B--2---:R-:W-:Y:S05]  /*9dc0*/  @!P0 NANOSLEEP.SYNCS 0x989680 ;  /* 0x009896800000895d */ /* 0x004fea0003900000 */
[----:B------:R-:W2:Y:S02]  /*9dd0*/  @!P0 SYNCS.PHASECHK.TRANS64 P0, [R0+URZ], R3 ;  /* 0x00000003000085a7 */ /* 0x000ea400080010ff */
[----:B--2---:R-:W-:Y:S05]  /*9de0*/  @!P0 BRA `(.L_x_241) ;  /* 0xfffffffc00f08947 */ /* 0x004fea000383ffff */
[----:B------:R-:W-:Y:S05]  /*9df0*/  BRA `(.L_x_242) ;  /* 0xffffffa400b07947 */ /* 0x000fea000383ffff */
.L_x_91:
[----:B------:R-:W-:-:S07]  /*9e00*/  MOV R0, UR8 ;  /* 0x0000000800007c02 */ /* 0x000fce0008000f00 */
.L_x_243:
[----:B-1----:R1:W2:Y:S02]  /*9e10*/  SYNCS.PHASECHK.TRANS64.TRYWAIT P0, [R0+URZ], R3 ;  /* 0x00000003000075a7 */ /* 0x0022a400080011ff */
[----:B--2---:R-:W-:Y:S05]  /*9e20*/  @!P0 NANOSLEEP.SYNCS 0x989680 ;  /* 0x009896800000895d */ /* 0x004fea0003900000 */
[----:B------:R-:W2:Y:S02]  /*9e30*/  @!P0 SYNCS.PHASECHK.TRANS64 P0, [R0+URZ], R3 ;  /* 0x00000003000085a7 */ /* 0x000ea400080010ff */
[----:B--2---:R-:W-:Y:S05]  /*9e40*/  @!P0 BRA `(.L_x_243) ;  /* 0xfffffffc00f08947 */ /* 0x004fea000383ffff */
[----:B------:R-:W-:Y:S05]  /*9e50*/  BRA `(.L_x_244) ;  /* 0xffffffa400bc7947 */ /* 0x000fea000383ffff */
.L_x_92:
[----:B------:R-:W-:-:S07]  /*9e60*/  MOV R0, UR8 ;  /* 0x0000000800007c02 */ /* 0x000fce0008000f00 */
.L_x_245:
[----:B-1----:R1:W2:Y:S02]  /*9e70*/  SYNCS.PHASECHK.TRANS64.TRYWAIT P0, [R0+URZ], R3 ;  /* 0x00000003000075a7 */ /* 0x0022a400080011ff */
[----:B--2---:R-:W-:Y:S05]  /*9e80*/  @!P0 NANOSLEEP.SYNCS 0x989680 ;  /* 0x009896800000895d */ /* 0x004fea0003900000 */
[----:B------:R-:W2:Y:S02]  /*9e90*/  @!P0 SYNCS.PHASECHK.TRANS64 P0, [R0+URZ], R3 ;  /* 0x00000003000085a7 */ /* 0x000ea400080010ff */
[----:B--2---:R-:W-:Y:S05]  /*9ea0*/  @!P0 BRA `(.L_x_245) ;  /* 0xfffffffc00f08947 */ /* 0x004fea000383ffff */
[----:B------:R-:W-:Y:S05]  /*9eb0*/  BRA `(.L_x_246) ;  /* 0xffffffa400c87947 */ /* 0x000fea000383ffff */
.L_x_95:
[----:B------:R-:W-:-:S07]  /*9ec0*/  MOV R0, UR7 ;  /* 0x0000000700007c02 */ /* 0x000fce0008000f00 */
.L_x_247:
[----:B-1----:R1:W2:Y:S02]  /*9ed0*/  SYNCS.PHASECHK.TRANS64.TRYWAIT P1, [R0+URZ+0x1d0], R3 ;  /* 0x0001d003000075a7 */ /* 0x0022a400080211ff */
[----:B--2---:R-:W-:Y:S05]  /*9ee0*/  @!P1 NANOSLEEP.SYNCS 0x989680 ;  /* 0x009896800000995d */ /* 0x004fea0003900000 */
[----:B------:R-:W2:Y:S02]  /*9ef0*/  @!P1 SYNCS.PHASECHK.TRANS64 P1, [R0+URZ+0x1d0], R3 ;  /* 0x0001d003000095a7 */ /* 0x000ea400080210ff */
[----:B--2---:R-:W-:Y:S05]  /*9f00*/  @!P1 BRA `(.L_x_247) ;  /* 0xfffffffc00f09947 */ /* 0x004fea000383ffff */
[----:B------:R-:W-:Y:S05]  /*9f10*/  BRA `(.L_x_248) ;  /* 0xffffffa800147947 */ /* 0x000fea000383ffff */
.L_x_100:
[----:B--2---:R2:W4:Y:S02]  /*9f20*/  SYNCS.PHASECHK.TRANS64.TRYWAIT P0, [R0+URZ+0x150], R3 ;  /* 0x00015003000075a7 */ /* 0x00452400080011ff */
[----:B----4-:R-:W-:Y:S05]  /*9f30*/  @!P0 NANOSLEEP.SYNCS 0x989680 ;  /* 0x009896800000895d */ /* 0x010fea0003900000 */
[----:B------:R-:W4:Y:S02]  /*9f40*/  @!P0 SYNCS.PHASECHK.TRANS64 P0, [R0+URZ+0x150], R3 ;  /* 0x00015003000085a7 */ /* 0x000f2400080010ff */
[----:B----4-:R-:W-:Y:S05]  /*9f50*/  @!P0 BRA `(.L_x_100) ;  /* 0xfffffffc00f08947 */ /* 0x010fea000383ffff */
[----:B------:R-:W-:Y:S05]  /*9f60*/  BRA `(.L_x_249) ;  /* 0xffffffac00187947 */ /* 0x000fea000383ffff */
.L_x_103:
[----:B------:R-:W-:Y:S07]  /*9f70*/  MOV R0, UR13 ;  /* 0x0000000d00007c02 */ /* 0x000fee0008000f00 */
.L_x_250:
[----:B--2---:R2:W4:Y:S02]  /*9f80*/  SYNCS.PHASECHK.TRANS64.TRYWAIT P0, [R0+URZ+0x148], R3 ;  /* 0x00014803000075a7 */ /* 0x00452400080011ff */
[----:B----4-:R-:W-:Y:S05]  /*9f90*/  @!P0 NANOSLEEP.SYNCS 0x989680 ;  /* 0x009896800000895d */ /* 0x010fea0003900000 */
[----:B------:R-:W4:Y:S02]  /*9fa0*/  @!P0 SYNCS.PHASECHK.TRANS64 P0, [R0+URZ+0x148], R3 ;  /* 0x00014803000085a7 */ /* 0x000f2400080010ff */
[----:B----4-:R-:W-:Y:S05]  /*9fb0*/  @!P0 BRA `(.L_x_250) ;  /* 0xfffffffc00f08947 */ /* 0x010fea000383ffff */
[----:B------:R-:W-:Y:S05]  /*9fc0*/  BRA `(.L_x_102) ;  /* 0xffffffac00f87947 */ /* 0x000fea000383ffff */
.L_x_106:
[----:B------:R-:W-:Y:S07]  /*9fd0*/  MOV R0, UR16 ;  /* 0x0000001000007c02 */ /* 0x000fee0008000f00 */
.L_x_251:
[----:B-1----:R1:W2:Y:S02]  /*9fe0*/  SYNCS.PHASECHK.TRANS64.TRYWAIT P0, [R0+URZ+0x128], R3 ;  /* 0x00012803000075a7 */ /* 0x0022a400080011ff */
[----:B--2---:R-:W-:Y:S05]  /*9ff0*/  @!P0 NANOSLEEP.SYNCS 0x989680 ;  /* 0x009896800000895d */ /* 0x004fea0003900000 */
[----:B------:R-:W2:Y:S02]  /*a000*/  @!P0 SYNCS.PHASECHK.TRANS64 P0, [R0+URZ+0x128], R3 ;  /* 0x00012803000085a7 */ /* 0x000ea400080010ff */
[----:B--2---:R-:W-:Y:S05]  /*a010*/  @!P0 BRA `(.L_x_251) ;  /* 0xfffffffc00f08947 */ /* 0x004fea000383ffff */
[----:B------:R-:W-:Y:S05]  /*a020*/  BRA `(.L_x_252) ;  /* 0xffffffb000707947 */ /* 0x000fea000383ffff */
.L_x_107:
[----:B------:R-:W-:Y:S07]  /*a030*/  MOV R3, UR14 ;  /* 0x0000000e00037c02 */ /* 0x000fee0008000f00 */
.L_x_253:
[----:B-1----:R1:W2:Y:S02]  /*a040*/  SYNCS.PHASECHK.TRANS64.TRYWAIT P0, [R3+URZ+0x128], R12 ;  /* 0x0001280c030075a7 */ /* 0x0022a400080011ff */
[----:B--2---:R-:W-:Y:S05]  /*a050*/  @!P0 NANOSLEEP.SYNCS 0x989680 ;  /* 0x009896800000895d */ /* 0x004fea0003900000 */
[----:B------:R-:W2:Y:S02]  /*a060*/  @!P0 SYNCS.PHASECHK.TRANS64 P0, [R3+URZ+0x128], R12 ;  /* 0x0001280c030085a7 */ /* 0x000ea400080010ff */
[----:B--2---:R-:W-:Y:S05]  /*a070*/  @!P0 BRA `(.L_x_253) ;  /* 0xfffffffc00f08947 */ /* 0x004fea000383ffff */
[----:B------:R-:W-:Y:S05]  /*a080*/  BRA `(.L_x_254) ;  /* 0xffffffb4002c7947 */ /* 0x000fea000383ffff */
.L_x_109:
[----:B------:R-:W-:-:S07]  /*a090*/  MOV R0, UR4 ;  /* 0x0000000400007c02 */ /* 0x000fce0008000f00 */
.L_x_255:
[----:B-1----:R1:W4:Y:S02]  /*a0a0*/  SYNCS.PHASECHK.TRANS64.TRYWAIT P0, [R0+URZ], R3 ;  /* 0x00000003000075a7 */ /* 0x00232400080011ff */
[----:B----4-:R-:W-:Y:S05]  /*a0b0*/  @!P0 NANOSLEEP.SYNCS 0x989680 ;  /* 0x009896800000895d */ /* 0x010fea0003900000 */
[----:B------:R-:W4:Y:S02]  /*a0c0*/  @!P0 SYNCS.PHASECHK.TRANS64 P0, [R0+URZ], R3 ;  /* 0x00000003000085a7 */ /* 0x000f2400080010ff */
[----:B----4-:R-:W-:Y:S05]  /*a0d0*/  @!P0 BRA `(.L_x_255) ;  /* 0xfffffffc00f08947 */ /* 0x010fea000383ffff */
[----:B------:R-:W-:Y:S05]  /*a0e0*/  BRA `(.L_x_256) ;  /* 0xffffffb400d47947 */ /* 0x000fea000383ffff */
.L_x_110:
[----:B------:R-:W-:-:S07]  /*a0f0*/  MOV R0, UR4 ;  /* 0x0000000400007c02 */ /* 0x000fce0008000f00 */
.L_x_257:
[----:B-1----:R1:W4:Y:S02]  /*a100*/  SYNCS.PHASECHK.TRANS64.TRYWAIT P0, [R0+URZ], R3 ;  /* 0x00000003000075a7 */ /* 0x00232400080011ff */
[----:B----4-:R-:W-:Y:S05]  /*a110*/  @!P0 NANOSLEEP.SYNCS 0x989680 ;  /* 0x009896800000895d */ /* 0x010fea0003900000 */
[----:B------:R-:W4:Y:S02]  /*a120*/  @!P0 SYNCS.PHASECHK.TRANS64 P0, [R0+URZ], R3 ;  /* 0x00000003000085a7 */ /* 0x000f2400080010ff */
[----:B----4-:R-:W-:Y:S05]  /*a130*/  @!P0 BRA `(.L_x_257) ;  /* 0xfffffffc00f08947 */ /* 0x010fea000383ffff */
[----:B------:R-:W-:Y:S05]  /*a140*/  BRA `(.L_x_258) ;  /* 0xffffffb400e07947 */ /* 0x000fea000383ffff */
.L_x_112:
[----:B-1----:R1:W2:Y:S02]  /*a150*/  SYNCS.PHASECHK.TRANS64.TRYWAIT P0, [R0+URZ+0x150], R3 ;  /* 0x00015003000075a7 */ /* 0x0022a400080011ff */
[----:B--2---:R-:W-:Y:S05]  /*a160*/  @!P0 NANOSLEEP.SYNCS 0x989680 ;  /* 0x009896800000895d */ /* 0x004fea0003900000 */
[----:B------:R-:W2:Y:S02]  /*a170*/  @!P0 SYNCS.PHASECHK.TRANS64 P0, [R0+URZ+0x150], R3 ;  /* 0x00015003000085a7 */ /* 0x000ea400080010ff */
[----:B--2---:R-:W-:Y:S05]  /*a180*/  @!P0 BRA `(.L_x_112) ;  /* 0xfffffffc00f08947 */ /* 0x004fea000383ffff */
[----:B------:R-:W-:Y:S05]  /*a190*/  BRA `(.L_x_259) ;  /* 0xffffffb800a87947 */ /* 0x000fea000383ffff */
.L_x_126:
[----:B-1----:R1:W2:Y:S02]  /*a1a0*/  SYNCS.PHASECHK.TRANS64.TRYWAIT P0, [R5+URZ+0x110], R0 ;  /* 0x00011000050075a7 */ /* 0x0022a400080011ff */
[----:B--2---:R-:W-:Y:S05]  /*a1b0*/  @!P0 NANOSLEEP.SYNCS 0x989680 ;  /* 0x009896800000895d */ /* 0x004fea0003900000 */
[----:B------:R-:W2:Y:S02]  /*a1c0*/  @!P0 SYNCS.PHASECHK.TRANS64 P0, [R5+URZ+0x110], R0 ;  /* 0x00011000050085a7 */ /* 0x000ea400080010ff */
[----:B--2---:R-:W-:Y:S05]  /*a1d0*/  @!P0 BRA `(.L_x_126) ;  /* 0xfffffffc00f08947 */ /* 0x004fea000383ffff */
[----:B------:R-:W-:Y:S05]  /*a1e0*/  BRA `(.L_x_125) ;  /* 0xffffffc800307947 */ /* 0x000fea000383ffff */
.L_x_129:
[----:B-1----:R1:W4:Y:S02]  /*a1f0*/  SYNCS.PHASECHK.TRANS64.TRYWAIT P0, [R118+URZ+0x170], R3 ;  /* 0x00017003760075a7 */ /* 0x00232400080011ff */
[----:B----4-:R-:W-:Y:S05]  /*a200*/  @!P0 NANOSLEEP.SYNCS 0x989680 ;  /* 0x009896800000895d */ /* 0x010fea0003900000 */
[----:B------:R-:W4:Y:S02]  /*a210*/  @!P0 SYNCS.PHASECHK.TRANS64 P0, [R118+URZ+0x170], R3 ;  /* 0x00017003760085a7 */ /* 0x000f2400080010ff */
[----:B----4-:R-:W-:Y:S05]  /*a220*/  @!P0 BRA `(.L_x_129) ;  /* 0xfffffffc00f08947 */ /* 0x010fea000383ffff */
[----:B------:R-:W-:Y:S05]  /*a230*/  BRA `(.L_x_128) ;  /* 0xffffffc8007c7947 */ /* 0x000fea000383ffff */
        .weak           $__internal_0_$__cuda_sm10x_tcgen05_guardrail_trap_col_being_dealloced_not_returned_by_alloc
        .type           $__internal_0_$__cuda_sm10x_tcgen05_guardrail_trap_col_being_dealloced_not_returned_by_alloc,@function
        .size           $__internal_0_$__cuda_sm10x_tcgen05_guardrail_trap_col_being_dealloced_not_returned_by_alloc,($__internal_1_$__cuda_sm10x_tcgen05_guardrail_trap_phase_invalid_during_alloc - $__internal_0_$__cuda_sm10x_tcgen05_guardrail_trap_col_being_dealloced_not_returned_by_alloc)
$__internal_0_$__cuda_sm10x_tcgen05_guardrail_trap_col_being_dealloced_not_returned_by_alloc:
[----:B------:R-:W-:Y:S05]  /*a240*/  BPT.TRAP 0x1 ;  /* 0x000000040000795c */ /* 0x000fea0000300000 */
[----:B------:R-:W-:-:S04]  /*a250*/  HFMA2 R3, -RZ, RZ, 0, 0 ;  /* 0x00000000ff037431 */ /* 0x000fc800000001ff */
[----:B------:R-:W-:Y:S05]  /*a260*/  RET.REL.NODEC R2 `(_ZN7cutlass13device_kernelINS_4gemm6kernel13GemmUniversalIN4cute5tupleIJiiiiEEENS1_10collective13CollectiveMmaINS1_35MainloopSm100TmaUmmaWarpSpecializedILi17ELi2ELi4ENS5_IJNS4_1CILi2EEENSA_ILi1EEESC_EEEEENS5_IJNSA_ILi128EEENSA_ILi64EEESG_EEENS_10bfloat16_tENS5_IJlSC_lEEESI_SJ_NS4_8TiledMMAINS4_8MMA_AtomIJNS4_26SM100_MMA_F16BF16_2x1SM_SSISI_SI_fLi128ELi64ELNS4_4UMMA5MajorE0ELSO_0ELNSN_7ScaleInE0ELSP_0EEEEEENS4_6LayoutINS5_IJSC_SC_SC_EEENS5_IJNSA_ILi0EEESU_SU_EEEEENS5_IJNS4_10UnderscoreESX_SX_EEEEENS4_18SM100_TMA_2SM_LOADENS4_14ComposedLayoutINS4_7SwizzleILi3ELi4ELi3EEENS4_18smem_ptr_flag_bitsILi16EEENSS_INS5_IJNSA_ILi8EEESG_EEENS5_IJSG_SC_EEEEEEEvNS4_8identityES10_S1A_vS1B_EENS_8epilogue10collective18CollectiveEpilogueINS1D_23Sm100TmaWarpSpecializedILi3ELi2ELi16ELb1ELb0EEEJNS5_IJSG_SG_SG_EEENS5_IJNSS_ISG_SC_EENSS_INS5_IJNSA_ILi16EEESB_EEENS5_IJSC_NSA_ILi32EEEEEEEEEEESI_SJ_SI_SJ_NS1D_6fusion15FusionCallbacksIS1H_NS1Q_13LinCombEltActINS1D_6thread4SiLuESI_fSI_fLNS_15FloatRoundStyleE2EEES1I_S1P_JEEENS4_5SM1004TMEM4LOAD26SM100_TMEM_LOAD_32dp32b16xENS4_13SM90_TMA_LOADENS11_INS12_ILi1ELi4ELi3EEES15_NSS_INS5_IJS16_S1K_EEENS5_IJS1K_SC_EEEEEEENS4_39AutoVectorizingCopyWithAssumedAlignmentILi128EEENS4_14SM90_TMA_STOREES27_S29_S29_EEEvvEEEEvNT_6ParamsE) ;  /* 0xffffff5c02647950 */ /* 0x000fea0003c3ffff */
        .weak           $__internal_1_$__cuda_sm10x_tcgen05_guardrail_trap_phase_invalid_during_alloc
        .type           $__internal_1_$__cuda_sm10x_tcgen05_guardrail_trap_phase_invalid_during_alloc,@function
        .size           $__internal_1_$__cuda_sm10x_tcgen05_guardrail_trap_phase_invalid_during_alloc,($__internal_2_$__cuda_sm10x_tcgen05_guardrail_trap_unallocated_columns_being_dealloced - $__internal_1_$__cuda_sm10x_tcgen05_guardrail_trap_phase_invalid_during_alloc)
$__internal_1_$__cuda_sm10x_tcgen05_guardrail_trap_phase_invalid_during_alloc:
[----:B------:R-:W-:Y:S05]  /*a270*/  BPT.TRAP 0x1 ;  /* 0x000000040000795c */ /* 0x000fea0000300000 */
[----:B------:R-:W-:-:S04]  /*a280*/  MOV R3, 0x0 ;  /* 0x0000000000037802 */ /* 0x000fc80000000f00 */
[----:B------:R-:W-:Y:S05]  /*a290*/  RET.REL.NODEC R2 `(_ZN7cutlass13device_kernelINS_4gemm6kernel13GemmUniversalIN4cute5tupleIJiiiiEEENS1_10collective13CollectiveMmaINS1_35MainloopSm100TmaUmmaWarpSpecializedILi17ELi2ELi4ENS5_IJNS4_1CILi2EEENSA_ILi1EEESC_EEEEENS5_IJNSA_ILi128EEENSA_ILi64EEESG_EEENS_10bfloat16_tENS5_IJlSC_lEEESI_SJ_NS4_8TiledMMAINS4_8MMA_AtomIJNS4_26SM100_MMA_F16BF16_2x1SM_SSISI_SI_fLi128ELi64ELNS4_4UMMA5MajorE0ELSO_0ELNSN_7ScaleInE0ELSP_0EEEEEENS4_6LayoutINS5_IJSC_SC_SC_EEENS5_IJNSA_ILi0EEESU_SU_EEEEENS5_IJNS4_10UnderscoreESX_SX_EEEEENS4_18SM100_TMA_2SM_LOADENS4_14ComposedLayoutINS4_7SwizzleILi3ELi4ELi3EEENS4_18smem_ptr_flag_bitsILi16EEENSS_INS5_IJNSA_ILi8EEESG_EEENS5_IJSG_SC_EEEEEEEvNS4_8identityES10_S1A_vS1B_EENS_8epilogue10collective18CollectiveEpilogueINS1D_23Sm100TmaWarpSpecializedILi3ELi2ELi16ELb1ELb0EEEJNS5_IJSG_SG_SG_EEENS5_IJNSS_ISG_SC_EENSS_INS5_IJNSA_ILi16EEESB_EEENS5_IJSC_NSA_ILi32EEEEEEEEEEESI_SJ_SI_SJ_NS1D_6fusion15FusionCallbacksIS1H_NS1Q_13LinCombEltActINS1D_6thread4SiLuESI_fSI_fLNS_15FloatRoundStyleE2EEES1I_S1P_JEEENS4_5SM1004TMEM4LOAD26SM100_TMEM_LOAD_32dp32b16xENS4_13SM90_TMA_LOADENS11_INS12_ILi1ELi4ELi3EEES15_NSS_INS5_IJS16_S1K_EEENS5_IJS1K_SC_EEEEEEENS4_39AutoVectorizingCopyWithAssumedAlignmentILi128EEENS4_14SM90_TMA_STOREES27_S29_S29_EEEvvEEEEvNT_6ParamsE) ;  /* 0xffffff5c02587950 */ /* 0x000fea0003c3ffff */
        .weak           $__internal_2_$__cuda_sm10x_tcgen05_guardrail_trap_unallocated_columns_being_dealloced
        .type           $__internal_2_$__cuda_sm10x_tcgen05_guardrail_trap_unallocated_columns_being_dealloced,@function
        .size           $__internal_2_$__cuda_sm10x_tcgen05_guardrail_trap_unallocated_columns_being_dealloced,($__internal_3_$__cuda_sm20_rcp_rn_f32_slowpath - $__internal_2_$__cuda_sm10x_tcgen05_guardrail_trap_unallocated_columns_being_dealloced)
$__internal_2_$__cuda_sm10x_tcgen05_guardrail_trap_unallocated_columns_being_dealloced:
[----:B------:R-:W-:Y:S05]  /*a2a0*/  BPT.TRAP 0x1 ;  /* 0x000000040000795c */ /* 0x000fea0000300000 */
[----:B------:R-:W-:-:S04]  /*a2b0*/  HFMA2 R3, -RZ, RZ, 0, 0 ;  /* 0x00000000ff037431 */ /* 0x000fc800000001ff */
[----:B------:R-:W-:Y:S05]  /*a2c0*/  RET.REL.NODEC R2 `(_ZN7cutlass13device_kernelINS_4gemm6kernel13GemmUniversalIN4cute5tupleIJiiiiEEENS1_10collective13CollectiveMmaINS1_35MainloopSm100TmaUmmaWarpSpecializedILi17ELi2ELi4ENS5_IJNS4_1CILi2EEENSA_ILi1EEESC_EEEEENS5_IJNSA_ILi128EEENSA_ILi64EEESG_EEENS_10bfloat16_tENS5_IJlSC_lEEESI_SJ_NS4_8TiledMMAINS4_8MMA_AtomIJNS4_26SM100_MMA_F16BF16_2x1SM_SSISI_SI_fLi128ELi64ELNS4_4UMMA5MajorE0ELSO_0ELNSN_7ScaleInE0ELSP_0EEEEEENS4_6LayoutINS5_IJSC_SC_SC_EEENS5_IJNSA_ILi0EEESU_SU_EEEEENS5_IJNS4_10UnderscoreESX_SX_EEEEENS4_18SM100_TMA_2SM_LOADENS4_14ComposedLayoutINS4_7SwizzleILi3ELi4ELi3EEENS4_18smem_ptr_flag_bitsILi16EEENSS_INS5_IJNSA_ILi8EEESG_EEENS5_IJSG_SC_EEEEEEEvNS4_8identityES10_S1A_vS1B_EENS_8epilogue10collective18CollectiveEpilogueINS1D_23Sm100TmaWarpSpecializedILi3ELi2ELi16ELb1ELb0EEEJNS5_IJSG_SG_SG_EEENS5_IJNSS_ISG_SC_EENSS_INS5_IJNSA_ILi16EEESB_EEENS5_IJSC_NSA_ILi32EEEEEEEEEEESI_SJ_SI_SJ_NS1D_6fusion15FusionCallbacksIS1H_NS1Q_13LinCombEltActINS1D_6thread4SiLuESI_fSI_fLNS_15FloatRoundStyleE2EEES1I_S1P_JEEENS4_5SM1004TMEM4LOAD26SM100_TMEM_LOAD_32dp32b16xENS4_13SM90_TMA_LOADENS11_INS12_ILi1ELi4ELi3EEES15_NSS_INS5_IJS16_S1K_EEENS5_IJS1K_SC_EEEEEEENS4_39AutoVectorizingCopyWithAssumedAlignmentILi128EEENS4_14SM90_TMA_STOREES27_S29_S29_EEEvvEEEEvNT_6ParamsE) ;  /* 0xffffff5c024c7950 */ /* 0x000fea0003c3ffff */
        .weak           $__internal_3_$__cuda_sm20_rcp_rn_f32_slowpath
        .type           $__internal_3_$__cuda_sm20_rcp_rn_f32_slowpath,@function
        .size           $__internal_3_$__cuda_sm20_rcp_rn_f32_slowpath,(.L_x_265 - $__internal_3_$__cuda_sm20_rcp_rn_f32_slowpath)
$__internal_3_$__cuda_sm20_rcp_rn_f32_slowpath:
[----:B------:R-:W-:Y:S01]  /*a2d0*/  IMAD.SHL.U32 R33, R57, 0x2, RZ ;  /* 0x0000000239217824 */ /* 0x000fe200078e00ff */
[----:B------:R-:W-:Y:S04]  /*a2e0*/  BSSY.RECONVERGENT B0, `(.L_x_260) ;  /* 0x0000030000007945 */ /* 0x000fe80003800200 */
[----:B------:R-:W-:-:S04]  /*a2f0*/  SHF.R.U32.HI R33, RZ, 0x18, R33 ;  /* 0x00000018ff217819 */ /* 0x000fc80000011621 */
[----:B------:R-:W-:-:S13]  /*a300*/  ISETP.NE.U32.AND P0, PT, R33, RZ, PT ;  /* 0x000000ff2100720c */ /* 0x000fda0003f05070 */
[----:B------:R-:W-:Y:S05]  /*a310*/  @P0 BRA `(.L_x_261) ;  /* 0x0000000000280947 */ /* 0x000fea0003800000 */
[----:B------:R-:W-:-:S04]  /*a320*/  SHF.L.U32 R32, R57, 0x1, RZ ;  /* 0x0000000139207819 */ /* 0x000fc800000006ff */
[----:B------:R-:W-:-:S13]  /*a330*/  ISETP.NE.AND P0, PT, R32, RZ, PT ;  /* 0x000000ff2000720c */ /* 0x000fda0003f05270 */
[----:B------:R-:W-:Y:S01]  /*a340*/  @P0 FFMA R33, R57, 1.84467440737095516160e+19, RZ ;  /* 0x5f80000039210823 */ /* 0x000fe200000000ff */
[----:B------:R-:W-:Y:S08]  /*a350*/  @!P0 MUFU.RCP R60, R57 ;  /* 0x00000039003c8308 */ /* 0x000ff00000001000 */
[----:B------:R-:W1:Y:S02]  /*a360*/  @P0 MUFU.RCP R32, R33 ;  /* 0x0000002100200308 */ /* 0x000e640000001000 */
[----:B-1----:R-:W-:-:S04]  /*a370*/  @P0 FFMA R53, R33, R32, -1 ;  /* 0xbf80000021350423 */ /* 0x002fc80000000020 */
[----:B------:R-:W-:-:S04]  /*a380*/  @P0 FADD.FTZ R53, -R53, -RZ ;  /* 0x800000ff35350221 */ /* 0x000fc80000010100 */
[----:B------:R-:W-:-:S04]  /*a390*/  @P0 FFMA R53, R32, R53, R32 ;  /* 0x0000003520350223 */ /* 0x000fc80000000020 */
[----:B------:R-:W-:Y:S01]  /*a3a0*/  @P0 FFMA R60, R53, 1.84467440737095516160e+19, RZ ;  /* 0x5f800000353c0823 */ /* 0x000fe200000000ff */
[----:B------:R-:W-:Y:S05]  /*a3b0*/  BRA `(.L_x_262) ;  /* 0x0000000000887947 */ /* 0x000fea0003800000 */
.L_x_261:
[----:B------:R-:W-:-:S04]  /*a3c0*/  IADD3 R32, PT, PT, R33, -0xfd, RZ ;  /* 0xffffff0321207810 */ /* 0x000fc80007ffe0ff */
[----:B------:R-:W-:-:S13]  /*a3d0*/  ISETP.GT.U32.AND P0, PT, R32, 0x1, PT ;  /* 0x000000012000780c */ /* 0x000fda0003f04070 */
[----:B------:R-:W-:Y:S05]  /*a3e0*/  @P0 BRA `(.L_x_263) ;  /* 0x0000000000780947 */ /* 0x000fea0003800000 */
[----:B------:R-:W-:Y:S01]  /*a3f0*/  LOP3.LUT R61, R57, 0x7fffff, RZ, 0xc0, !PT ;  /* 0x007fffff393d7812 */ /* 0x000fe200078ec0ff */
[----:B------:R-:W-:-:S03]  /*a400*/  VIADD R33, R33, 0xffffff04 ;  /* 0xffffff0421217836 */ /* 0x000fc60000000000 */
[----:B------:R-:W-:-:S04]  /*a410*/  LOP3.LUT R61, R61, 0x3f800000, RZ, 0xfc, !PT ;  /* 0x3f8000003d3d7812 */ /* 0x000fc800078efcff */
[----:B------:R-:W1:Y:S02]  /*a420*/  MUFU.RCP R54, R61 ;  /* 0x0000003d00367308 */ /* 0x000e640000001000 */
[----:B-1----:R-:W-:-:S04]  /*a430*/  FFMA R53, R61, R54, -1 ;  /* 0xbf8000003d357423 */ /* 0x002fc80000000036 */
[----:B------:R-:W-:-:S04]  /*a440*/  FADD.FTZ R53, -R53, -RZ ;  /* 0x800000ff35357221 */ /* 0x000fc80000010100 */
[CCC-:B------:R-:W-:Y:S01]  /*a450*/  FFMA.RM R60, R54.reuse, R53.reuse, R54.reuse ;  /* 0x00000035363c7223 */ /* 0x1c0fe20000004036 */
[----:B------:R-:W-:-:S05]  /*a460*/  FFMA.RP R53, R54, R53, R54 ;  /* 0x0000003536357223 */ /* 0x000fca0000008036 */
[C---:B------:R-:W-:Y:S01]  /*a470*/  FSETP.NEU.FTZ.AND P0, PT, R60.reuse, R53, PT ;  /* 0x000000353c00720b */ /* 0x040fe20003f1d000 */
[----:B------:R-:W-:Y:S01]  /*a480*/  IMAD.MOV.U32 R53, RZ, RZ, 0x3 ;  /* 0x00000003ff357424 */ /* 0x000fe200078e00ff */
[----:B------:R-:W-:Y:S02]  /*a490*/  LOP3.LUT R60, R60, 0x7fffff, RZ, 0xc0, !PT ;  /* 0x007fffff3c3c7812 */ /* 0x000fe400078ec0ff */
[----:B------:R-:W-:Y:S02]  /*a4a0*/  SEL R54, RZ, 0xffffffff, !P0 ;  /* 0xffffffffff367807 */ /* 0x000fe40004000000 */
[----:B------:R-:W-:Y:S02]  /*a4b0*/  SHF.L.U32 R53, R53, R32, RZ ;  /* 0x0000002035357219 */ /* 0x000fe400000006ff */
[----:B------:R-:W-:Y:S01]  /*a4c0*/  LOP3.LUT R60, R60, 0x800000, RZ, 0xfc, !PT ;  /* 0x008000003c3c7812 */ /* 0x000fe200078efcff */
[----:B------:R-:W-:-:S03]  /*a4d0*/  IMAD.MOV R61, RZ, RZ, -R54 ;  /* 0x000000ffff3d7224 */ /* 0x000fc600078e0a36 */
[----:B------:R-:W-:Y:S02]  /*a4e0*/  LOP3.LUT R53, R53, R60, RZ, 0xc0, !PT ;  /* 0x0000003c35357212 */ /* 0x000fe400078ec0ff */
[-CC-:B------:R-:W-:Y:S02]  /*a4f0*/  LOP3.LUT P1, RZ, R61, R32.reuse, R60.reuse, 0xf8, !PT ;  /* 0x000000203dff7212 */ /* 0x180fe4000782f83c */
[----:B------:R-:W-:Y:S02]  /*a500*/  SHF.R.U32.HI R53, RZ, R32, R53 ;  /* 0x00000020ff357219 */ /* 0x000fe40000011635 */
[----:B------:R-:W-:Y:S02]  /*a510*/  SHF.R.U32.HI R60, RZ, R33, R60 ;  /* 0x00000021ff3c7219 */ /* 0x000fe4000001163c */
[C---:B------:R-:W-:Y:S02]  /*a520*/  LOP3.LUT P2, RZ, R53.reuse, 0x1, RZ, 0xc0, !PT ;  /* 0x0000000135ff7812 */ /* 0x040fe4000784c0ff */
[----:B------:R-:W-:-:S04]  /*a530*/  LOP3.LUT P0, RZ, R53, 0x2, RZ, 0xc0, !PT ;  /* 0x0000000235ff7812 */ /* 0x000fc8000780c0ff */
[----:B------:R-:W-:-:S04]  /*a540*/  PLOP3.LUT P0, PT, P2, P1, P0, 0xe0, 0x0 ;  /* 0x000000000000781c */ /* 0x000fc80001703c00 */
[----:B------:R-:W-:-:S05]  /*a550*/  SEL R32, RZ, 0x1, !P0 ;  /* 0x00000001ff207807 */ /* 0x000fca0004000000 */
[----:B------:R-:W-:-:S05]  /*a560*/  IMAD.MOV R32, RZ, RZ, -R32 ;  /* 0x000000ffff207224 */ /* 0x000fca00078e0a20 */
[----:B------:R-:W-:-:S13]  /*a570*/  ISETP.GE.AND P0, PT, R32, RZ, PT ;  /* 0x000000ff2000720c */ /* 0x000fda0003f06270 */
[----:B------:R-:W-:Y:S01]  /*a580*/  @!P0 VIADD R60, R60, 0x1 ;  /* 0x000000013c3c8836 */ /* 0x000fe20000000000 */
[----:B------:R-:W-:-:S13]  /*a590*/  LOP3.LUT P0, RZ, R57, 0x7fffff, RZ, 0xc0, !PT ;  /* 0x007fffff39ff7812 */ /* 0x000fda000780c0ff */
[----:B------:R-:W-:-:S05]  /*a5a0*/  @!P0 IMAD.SHL.U32 R60, R60, 0x2, RZ ;  /* 0x000000023c3c8824 */ /* 0x000fca00078e00ff */
[----:B------:R-:W-:Y:S01]  /*a5b0*/  LOP3.LUT R60, R60, 0x80000000, R57, 0xf8, !PT ;  /* 0x800000003c3c7812 */ /* 0x000fe200078ef839 */
[----:B------:R-:W-:Y:S05]  /*a5c0*/  BRA `(.L_x_262) ;  /* 0x0000000000047947 */ /* 0x000fea0003800000 */
.L_x_263:
[----:B------:R1:W2:Y:S02]  /*a5d0*/  MUFU.RCP R60, R57 ;  /* 0x00000039003c7308 */ /* 0x0002a40000001000 */
.L_x_262:
[----:B------:R-:W-:Y:S05]  /*a5e0*/  BSYNC.RECONVERGENT B0 ;  /* 0x0000000000007941 */ /* 0x000fea0003800200 */
.L_x_260:
[----:B------:R-:W-:Y:S01]  /*a5f0*/  HFMA2 R53, -RZ, RZ, 0, 0 ;  /* 0x00000000ff357431 */ /* 0x000fe200000001ff */
[----:B--2---:R-:W-:-:S03]  /*a600*/  MOV R32, R60 ;  /* 0x0000003c00207202 */ /* 0x004fc60000000f00 */
[----:B-1----:R-:W-:Y:S05]  /*a610*/  RET.REL.NODEC R52 `(_ZN7cutlass13device_kernelINS_4gemm6kernel13GemmUniversalIN4cute5tupleIJiiiiEEENS1_10collective13CollectiveMmaINS1_35MainloopSm100TmaUmmaWarpSpecializedILi17ELi2ELi4ENS5_IJNS4_1CILi2EEENSA_ILi1EEESC_EEEEENS5_IJNSA_ILi128EEENSA_ILi64EEESG_EEENS_10bfloat16_tENS5_IJlSC_lEEESI_SJ_NS4_8TiledMMAINS4_8MMA_AtomIJNS4_26SM100_MMA_F16BF16_2x1SM_SSISI_SI_fLi128ELi64ELNS4_4UMMA5MajorE0ELSO_0ELNSN_7ScaleInE0ELSP_0EEEEEENS4_6LayoutINS5_IJSC_SC_SC_EEENS5_IJNSA_ILi0EEESU_SU_EEEEENS5_IJNS4_10UnderscoreESX_SX_EEEEENS4_18SM100_TMA_2SM_LOADENS4_14ComposedLayoutINS4_7SwizzleILi3ELi4ELi3EEENS4_18smem_ptr_flag_bitsILi16EEENSS_INS5_IJNSA_ILi8EEESG_EEENS5_IJSG_SC_EEEEEEEvNS4_8identityES10_S1A_vS1B_EENS_8epilogue10collective18CollectiveEpilogueINS1D_23Sm100TmaWarpSpecializedILi3ELi2ELi16ELb1ELb0EEEJNS5_IJSG_SG_SG_EEENS5_IJNSS_ISG_SC_EENSS_INS5_IJNSA_ILi16EEESB_EEENS5_IJSC_NSA_ILi32EEEEEEEEEEESI_SJ_SI_SJ_NS1D_6fusion15FusionCallbacksIS1H_NS1Q_13LinCombEltActINS1D_6thread4SiLuESI_fSI_fLNS_15FloatRoundStyleE2EEES1I_S1P_JEEENS4_5SM1004TMEM4LOAD26SM100_TMEM_LOAD_32dp32b16xENS4_13SM90_TMA_LOADENS11_INS12_ILi1ELi4ELi3EEES15_NSS_INS5_IJS16_S1K_EEENS5_IJS1K_SC_EEEEEEENS4_39AutoVectorizingCopyWithAssumedAlignmentILi128EEENS4_14SM90_TMA_STOREES27_S29_S29_EEEvvEEEEvNT_6ParamsE) ;  /* 0xffffff5834787950 */ /* 0x002fea0003c3ffff */
.L_x_264:
[----:B------:R-:W-:-:S00]  /*a620*/  BRA `(.L_x_264) ;  /* 0xfffffffc00fc7947 */ /* 0x000fc0000383ffff */
[----:B------:R-:W-:-:S00]  /*a630*/  NOP ;  /* 0x0000000000007918 */ /* 0x000fc00000000000 */
        /* <DEDUP_REMOVED lines=12> */
.L_x_265:


//--------------------- .nv.global.init           --------------------------
	.section	.nv.global.init,"aw",@progbits
.nv.global.init:
	.type		$str$27,@object
	.size		$str$27,($str$28 - $str$27)
$str$27:
        /*0000*/ 	.byte	0x28, 0x61, 0x64, 0x64, 0x72, 0x65, 0x73, 0x73, 0x20, 0x26, 0x20, 0x6d, 0x61, 0x73, 0x6b, 0x29
        /*0010*/ 	.byte	0x20, 0x3d, 0x3d, 0x20, 0x30, 0x00
	.type		$str$28,@object
	.size		$str$28,($str$26 - $str$28)
$str$28:
        /*0016*/ 	.byte	0x2f, 0x74, 0x6d, 0x70, 0x2f, 0x63, 0x75, 0x74, 0x6c, 0x61, 0x73, 0x73, 0x5f, 0x73, 0x77, 0x65
        /*0026*/ 	.byte	0x65, 0x70, 0x5f, 0x73, 0x72, 0x63, 0x2f, 0x69, 0x6e, 0x63, 0x6c, 0x75, 0x64, 0x65, 0x2f, 0x63
        /*0036*/ 	.byte	0x75, 0x74, 0x65, 0x2f, 0x70, 0x6f, 0x69, 0x6e, 0x74, 0x65, 0x72, 0x5f, 0x66, 0x6c, 0x61, 0x67
        /*0046*/ 	.byte	0x67, 0x65, 0x64, 0x2e, 0x68, 0x70, 0x70, 0x00
	.type		$str$26,@object
	.size		$str$26,($str$25 - $str$26)
$str$26:
        /*004e*/ 	.byte	0x2f, 0x74, 0x6d, 0x70, 0x2f, 0x63, 0x75, 0x74, 0x6c, 0x61, 0x73, 0x73, 0x5f, 0x73, 0x77, 0x65
        /*005e*/ 	.byte	0x65, 0x70, 0x5f, 0x73, 0x72, 0x63, 0x2f, 0x69, 0x6e, 0x63, 0x6c, 0x75, 0x64, 0x65, 0x2f, 0x63
        /*006e*/ 	.byte	0x75, 0x74, 0x65, 0x2f, 0x61, 0x74, 0x6f, 0x6d, 0x2f, 0x63, 0x6f, 0x70, 0x79, 0x5f, 0x74, 0x72
        /*007e*/ 	.byte	0x61, 0x69, 0x74, 0x73, 0x5f, 0x73, 0x6d, 0x31, 0x30, 0x30, 0x2e, 0x68, 0x70, 0x70, 0x00
	.type		$str$25,@object
	.size		$str$25,(__unnamed_1 - $str$25)
$str$25:
        /*008d*/ 	.byte	0x28, 0x28, 0x75, 0x69, 0x6e, 0x74, 0x33, 0x32, 0x5f, 0x74, 0x28, 0x74, 0x68, 0x72, 0x65, 0x61
        /*009d*/ 	.byte	0x64, 0x49, 0x64, 0x78, 0x2e, 0x78, 0x29, 0x20, 0x2f, 0x20, 0x33, 0x32, 0x29, 0x20, 0x25, 0x20
        /*00ad*/ 	.byte	0x34, 0x29, 0x20, 0x3d, 0x3d, 0x20, 0x28, 0x28, 0x28, 0x74, 0x6d, 0x65, 0x6d, 0x5f, 0x61, 0x64
        /*00bd*/ 	.byte	0x64, 0x72, 0x20, 0x3e, 0x3e, 0x20, 0x31, 0x36, 0x29, 0x20, 0x2f, 0x20, 0x33, 0x32, 0x29, 0x20
        /*00cd*/ 	.byte	0x25, 0x20, 0x34, 0x29, 0x00
	.type		__unnamed_1,@object
	.size		__unnamed_1,(__unnamed_2 - __unnamed_1)
__unnamed_1:
        /*00d2*/ 	.byte	0x61, 0x75, 0x74, 0x6f, 0x20, 0x63, 0x75, 0x74, 0x65, 0x3a, 0x3a, 0x61, 0x73, 0x5f, 0x70, 0x6f
        /* <DEDUP_REMOVED lines=24> */
        /*0262*/ 	.byte	0x43, 0x3c, 0x32, 0x30, 0x34, 0x38, 0x3e, 0x3e, 0x3e, 0x3e, 0x5d, 0x00
	.type		__unnamed_2,@object
	.size		__unnamed_2,(.L_2 - __unnamed_2)
__unnamed_2:
        /* <DEDUP_REMOVED lines=40> */
        /*04ee*/ 	.byte	0x3a, 0x3a, 0x43, 0x3c, 0x30, 0x3e, 0x3e, 0x3e, 0x3e, 0x5d, 0x00
.L_2:


//--------------------- .nv.shared._ZN7cutlass13device_kernelINS_4gemm6kernel13GemmUniversalIN4cute5tupleIJiiiiEEENS1_10collective13CollectiveMmaINS1_35MainloopSm100TmaUmmaWarpSpecializedILi17ELi2ELi4ENS5_IJNS4_1CILi2EEENSA_ILi1EEESC_EEEEENS5_IJNSA_ILi128EEENSA_ILi64EEESG_EEENS_10bfloat16_tENS5_IJlSC_lEEESI_SJ_NS4_8TiledMMAINS4_8MMA_AtomIJNS4_26SM100_MMA_F16BF16_2x1SM_SSISI_SI_fLi128ELi64ELNS4_4UMMA5MajorE0ELSO_0ELNSN_7ScaleInE0ELSP_0EEEEEENS4_6LayoutINS5_IJSC_SC_SC_EEENS5_IJNSA_ILi0EEESU_SU_EEEEENS5_IJNS4_10UnderscoreESX_SX_EEEEENS4_18SM100_TMA_2SM_LOADENS4_14ComposedLayoutINS4_7SwizzleILi3ELi4ELi3EEENS4_18smem_ptr_flag_bitsILi16EEENSS_INS5_IJNSA_ILi8EEESG_EEENS5_IJSG_SC_EEEEEEEvNS4_8identityES10_S1A_vS1B_EENS_8epilogue10collective18CollectiveEpilogueINS1D_23Sm100TmaWarpSpecializedILi3ELi2ELi16ELb1ELb0EEEJNS5_IJSG_SG_SG_EEENS5_IJNSS_ISG_SC_EENSS_INS5_IJNSA_ILi16EEESB_EEENS5_IJSC_NSA_ILi32EEEEEEEEEEESI_SJ_SI_SJ_NS1D_6fusion15FusionCallbacksIS1H_NS1Q_13LinCombEltActINS1D_6thread4SiLuESI_fSI_fLNS_15FloatRoundStyleE2EEES1I_S1P_JEEENS4_5SM1004TMEM4LOAD26SM100_TMEM_LOAD_32dp32b16xENS4_13SM90_TMA_LOADENS11_INS12_ILi1ELi4ELi3EEES15_NSS_INS5_IJS16_S1K_EEENS5_IJS1K_SC_EEEEEEENS4_39AutoVectorizingCopyWithAssumedAlignmentILi128EEENS4_14SM90_TMA_STOREES27_S29_S29_EEEvvEEEEvNT_6ParamsE --------------------------
	.section	.nv.shared._ZN7cutlass13device_kernelINS_4gemm6kernel13GemmUniversalIN4cute5tupleIJiiiiEEENS1_10collective13CollectiveMmaINS1_35MainloopSm100TmaUmmaWarpSpecializedILi17ELi2ELi4ENS5_IJNS4_1CILi2EEENSA_ILi1EEESC_EEEEENS5_IJNSA_ILi128EEENSA_ILi64EEESG_EEENS_10bfloat16_tENS5_IJlSC_lEEESI_SJ_NS4_8TiledMMAINS4_8MMA_AtomIJNS4_26SM100_MMA_F16BF16_2x1SM_SSISI_SI_fLi128ELi64ELNS4_4UMMA5MajorE0ELSO_0ELNSN_7ScaleInE0ELSP_0EEEEEENS4_6LayoutINS5_IJSC_SC_SC_EEENS5_IJNSA_ILi0EEESU_SU_EEEEENS5_IJNS4_10UnderscoreESX_SX_EEEEENS4_18SM100_TMA_2SM_LOADENS4_14ComposedLayoutINS4_7SwizzleILi3ELi4ELi3EEENS4_18smem_ptr_flag_bitsILi16EEENSS_INS5_IJNSA_ILi8EEESG_EEENS5_IJSG_SC_EEEEEEEvNS4_8identityES10_S1A_vS1B_EENS_8epilogue10collective18CollectiveEpilogueINS1D_23Sm100TmaWarpSpecializedILi3ELi2ELi16ELb1ELb0EEEJNS5_IJSG_SG_SG_EEENS5_IJNSS_ISG_SC_EENSS_INS5_IJNSA_ILi16EEESB_EEENS5_IJSC_NSA_ILi32EEEEEEEEEEESI_SJ_SI_SJ_NS1D_6fusion15FusionCallbacksIS1H_NS1Q_13LinCombEltActINS1D_6thread4SiLuESI_fSI_fLNS_15FloatRoundStyleE2EEES1I_S1P_JEEENS4_5SM1004TMEM4LOAD26SM100_TMEM_LOAD_32dp32b16xENS4_13SM90_TMA_LOADENS11_INS12_ILi1ELi4ELi3EEES15_NSS_INS5_IJS16_S1K_EEENS5_IJS1K_SC_EEEEEEENS4_39AutoVectorizingCopyWithAssumedAlignmentILi128EEENS4_14SM90_TMA_STOREES27_S29_S29_EEEvvEEEEvNT_6ParamsE,"aw",@nobits
	.sectionflags	@""
	.align	16
	.zero		1024


//--------------------- .nv.shared.reserved.0     --------------------------
	.section	.nv.shared.reserved.0,"aw",@nobits
	.weak		__nv_reservedSMEM_offset_0_alias
	.size		__nv_reservedSMEM_offset_0_alias, 0, 64
	.other		__nv_reservedSMEM_offset_0_alias,@"STO_CUDA_RESERVED_SHARED STV_DEFAULT"
__nv_reservedSMEM_offset_0_alias:
	.zero		0
.nv.shared.reserved.0:
	.zero		64
	.weak		__nv_reservedSMEM_tcgen05_partition
	.type		__nv_reservedSMEM_tcgen05_partition,@object
	.size		__nv_reservedSMEM_tcgen05_partition,(.L_0 - __nv_reservedSMEM_tcgen05_partition)
__nv_reservedSMEM_tcgen05_partition:
	.zero		32
.L_0:


//--------------------- .nv.global                --------------------------
	.section	.nv.global,"aw",@nobits
.nv.global:
	.type		_ZN39_INTERNAL_c16af73f_4_k_cu_f3d0ed40_29734cute1_E,@object
	.size		_ZN39_INTERNAL_c16af73f_4_k_cu_f3d0ed40_29734cute1_E,(_ZN39_INTERNAL_c16af73f_4_k_cu_f3d0ed40_29734cuda3std3__45__cpo6cbeginE - _ZN39_INTERNAL_c16af73f_4_k_cu_f3d0ed40_29734cute1_E)
_ZN39_INTERNAL_c16af73f_4_k_cu_f3d0ed40_29734cute1_E:
	.zero		1
	.type		_ZN39_INTERNAL_c16af73f_4_k_cu_f3d0ed40_29734cuda3std3__45__cpo6cbeginE,@object
	.size		_ZN39_INTERNAL_c16af73f_4_k_cu_f3d0ed40_29734cuda3std3__45__cpo6cbeginE,(_ZN39_INTERNAL_c16af73f_4_k_cu_f3d0ed40_29734cuda3std3__48in_placeE - _ZN39_INTERNAL_c16af73f_4_k_cu_f3d0ed40_29734cuda3std3__45__cpo6cbeginE)
_ZN39_INTERNAL_c16af73f_4_k_cu_f3d0ed40_29734cuda3std3__45__cpo6cbeginE:
	.zero		1
	.type		_ZN39_INTERNAL_c16af73f_4_k_cu_f3d0ed40_29734cuda3std3__48in_placeE,@object
	.size		_ZN39_INTERNAL_c16af73f_4_k_cu_f3d0ed40_29734cuda3std3__48in_placeE,(_ZN39_INTERNAL_c16af73f_4_k_cu_f3d0ed40_29734cuda3std6ranges3__45__cpo9iter_moveE - _ZN39_INTERNAL_c16af73f_4_k_cu_f3d0ed40_29734cuda3std3__48in_placeE)
_ZN39_INTERNAL_c16af73f_4_k_cu_f3d0ed40_29734cuda3std3__48in_placeE:
	.zero		1
	.type		_ZN39_INTERNAL_c16af73f_4_k_cu_f3d0ed40_29734cuda3std6ranges3__45__cpo9iter_moveE,@object
	.size		_ZN39_INTERNAL_c16af73f_4_k_cu_f3d0ed40_29734cuda3std6ranges3__45__cpo9iter_moveE,(_ZN39_INTERNAL_c16af73f_4_k_cu_f3d0ed40_29734cuda3std3__45__cpo5beginE - _ZN39_INTERNAL_c16af73f_4_k_cu_f3d0ed40_29734cuda3std6ranges3__45__cpo9iter_moveE)
_ZN39_INTERNAL_c16af73f_4_k_cu_f3d0ed40_29734cuda3std6ranges3__45__cpo9iter_moveE:
	.zero		1
	.type		_ZN39_INTERNAL_c16af73f_4_k_cu_f3d0ed40_29734cuda3std3__45__cpo5beginE,@object
	.size		_ZN39_INTERNAL_c16af73f_4_k_cu_f3d0ed40_29734cuda3std3__45__cpo5beginE,(_ZN39_INTERNAL_c16af73f_4_k_cu_f3d0ed40_29734cuda3std3__441_GLOBAL__N__c16af73f_4_k_cu_f3d0ed40_29736ignoreE - _ZN39_INTERNAL_c16af73f_4_k_cu_f3d0ed40_29734cuda3std3__45__cpo5beginE)
_ZN39_INTERNAL_c16af73f_4_k_cu_f3d0ed40_29734cuda3std3__45__cpo5beginE:
	.zero		1
	.type		_ZN39_INTERNAL_c16af73f_4_k_cu_f3d0ed40_29734cuda3std3__441_GLOBAL__N__c16af73f_4_k_cu_f3d0ed40_29736ignoreE,@object
	.size		_ZN39_INTERNAL_c16af73f_4_k_cu_f3d0ed40_29734cuda3std3__441_GLOBAL__N__c16af73f_4_k_cu_f3d0ed40_29736ignoreE,(_ZN39_INTERNAL_c16af73f_4_k_cu_f3d0ed40_29734cute7productE - _ZN39_INTERNAL_c16af73f_4_k_cu_f3d0ed40_29734cuda3std3__441_GLOBAL__N__c16af73f_4_k_cu_f3d0ed40_29736ignoreE)
_ZN39_INTERNAL_c16af73f_4_k_cu_f3d0ed40_29734cuda3std3__441_GLOBAL__N__c16af73f_4_k_cu_f3d0ed40_29736ignoreE:
	.zero		1
	.type		_ZN39_INTERNAL_c16af73f_4_k_cu_f3d0ed40_29734cute7productE,@object
	.size		_ZN39_INTERNAL_c16af73f_4_k_cu_f3d0ed40_29734cute7productE,(_ZN39_INTERNAL_c16af73f_4_k_cu_f3d0ed40_29734cuda3std3__45__cpo3endE - _ZN39_INTERNAL_c16af73f_4_k_cu_f3d0ed40_29734cute7productE)
_ZN39_INTERNAL_c16af73f_4_k_cu_f3d0ed40_29734cute7productE:
	.zero		1
	.type		_ZN39_INTERNAL_c16af73f_4_k_cu_f3d0ed40_29734cuda3std3__45__cpo3endE,@object
	.size		_ZN39_INTERNAL_c16af73f_4_k_cu_f3d0ed40_29734cuda3std3__45__cpo3endE,(_ZN39_INTERNAL_c16af73f_4_k_cu_f3d0ed40_29734cuda3std3__419piecewise_constructE - _ZN39_INTERNAL_c16af73f_4_k_cu_f3d0ed40_29734cuda3std3__45__cpo3endE)
_ZN39_INTERNAL_c16af73f_4_k_cu_f3d0ed40_29734cuda3std3__45__cpo3endE:
	.zero		1
	.type		_ZN39_INTERNAL_c16af73f_4_k_cu_f3d0ed40_29734cuda3std3__419piecewise_constructE,@object
	.size		_ZN39_INTERNAL_c16af73f_4_k_cu_f3d0ed40_29734cuda3std3__419piecewise_constructE,(_ZN39_INTERNAL_c16af73f_4_k_cu_f3d0ed40_29734cuda3std3__45__cpo4cendE - _ZN39_INTERNAL_c16af73f_4_k_cu_f3d0ed40_29734cuda3std3__419piecewise_constructE)
_ZN39_INTERNAL_c16af73f_4_k_cu_f3d0ed40_29734cuda3std3__419piecewise_constructE:
	.zero		1
	.type		_ZN39_INTERNAL_c16af73f_4_k_cu_f3d0ed40_29734cuda3std3__45__cpo4cendE,@object
	.size		_ZN39_INTERNAL_c16af73f_4_k_cu_f3d0ed40_29734cuda3std3__45__cpo4cendE,(_ZN39_INTERNAL_c16af73f_4_k_cu_f3d0ed40_29734cuda3std6ranges3__45__cpo4swapE - _ZN39_INTERNAL_c16af73f_4_k_cu_f3d0ed40_29734cuda3std3__45__cpo4cendE)
_ZN39_INTERNAL_c16af73f_4_k_cu_f3d0ed40_29734cuda3std3__45__cpo4cendE:
	.zero		1
	.type		_ZN39_INTERNAL_c16af73f_4_k_cu_f3d0ed40_29734cuda3std6ranges3__45__cpo4swapE,@object
	.size		_ZN39_INTERNAL_c16af73f_4_k_cu_f3d0ed40_29734cuda3std6ranges3__45__cpo4swapE,(.L_10 - _ZN39_INTERNAL_c16af73f_4_k_cu_f3d0ed40_29734cuda3std6ranges3__45__cpo4swapE)
_ZN39_INTERNAL_c16af73f_4_k_cu_f3d0ed40_29734cuda3std6ranges3__45__cpo4swapE:
	.zero		1
.L_10:


//--------------------- .nv.constant0._ZN7cutlass13device_kernelINS_4gemm6kernel13GemmUniversalIN4cute5tupleIJiiiiEEENS1_10collective13CollectiveMmaINS1_35MainloopSm100TmaUmmaWarpSpecializedILi17ELi2ELi4ENS5_IJNS4_1CILi2EEENSA_ILi1EEESC_EEEEENS5_IJNSA_ILi128EEENSA_ILi64EEESG_EEENS_10bfloat16_tENS5_IJlSC_lEEESI_SJ_NS4_8TiledMMAINS4_8MMA_AtomIJNS4_26SM100_MMA_F16BF16_2x1SM_SSISI_SI_fLi128ELi64ELNS4_4UMMA5MajorE0ELSO_0ELNSN_7ScaleInE0ELSP_0EEEEEENS4_6LayoutINS5_IJSC_SC_SC_EEENS5_IJNSA_ILi0EEESU_SU_EEEEENS5_IJNS4_10UnderscoreESX_SX_EEEEENS4_18SM100_TMA_2SM_LOADENS4_14ComposedLayoutINS4_7SwizzleILi3ELi4ELi3EEENS4_18smem_ptr_flag_bitsILi16EEENSS_INS5_IJNSA_ILi8EEESG_EEENS5_IJSG_SC_EEEEEEEvNS4_8identityES10_S1A_vS1B_EENS_8epilogue10collective18CollectiveEpilogueINS1D_23Sm100TmaWarpSpecializedILi3ELi2ELi16ELb1ELb0EEEJNS5_IJSG_SG_SG_EEENS5_IJNSS_ISG_SC_EENSS_INS5_IJNSA_ILi16EEESB_EEENS5_IJSC_NSA_ILi32EEEEEEEEEEESI_SJ_SI_SJ_NS1D_6fusion15FusionCallbacksIS1H_NS1Q_13LinCombEltActINS1D_6thread4SiLuESI_fSI_fLNS_15FloatRoundStyleE2EEES1I_S1P_JEEENS4_5SM1004TMEM4LOAD26SM100_TMEM_LOAD_32dp32b16xENS4_13SM90_TMA_LOADENS11_INS12_ILi1ELi4ELi3EEES15_NSS_INS5_IJS16_S1K_EEENS5_IJS1K_SC_EEEEEEENS4_39AutoVectorizingCopyWithAssumedAlignmentILi128EEENS4_14SM90_TMA_STOREES27_S29_S29_EEEvvEEEEvNT_6ParamsE --------------------------
	.section	.nv.constant0._ZN7cutlass13device_kernelINS_4gemm6kernel13GemmUniversalIN4cute5tupleIJiiiiEEENS1_10collective13CollectiveMmaINS1_35MainloopSm100TmaUmmaWarpSpecializedILi17ELi2ELi4ENS5_IJNS4_1CILi2EEENSA_ILi1EEESC_EEEEENS5_IJNSA_ILi128EEENSA_ILi64EEESG_EEENS_10bfloat16_tENS5_IJlSC_lEEESI_SJ_NS4_8TiledMMAINS4_8MMA_AtomIJNS4_26SM100_MMA_F16BF16_2x1SM_SSISI_SI_fLi128ELi64ELNS4_4UMMA5MajorE0ELSO_0ELNSN_7ScaleInE0ELSP_0EEEEEENS4_6LayoutINS5_IJSC_SC_SC_EEENS5_IJNSA_ILi0EEESU_SU_EEEEENS5_IJNS4_10UnderscoreESX_SX_EEEEENS4_18SM100_TMA_2SM_LOADENS4_14ComposedLayoutINS4_7SwizzleILi3ELi4ELi3EEENS4_18smem_ptr_flag_bitsILi16EEENSS_INS5_IJNSA_ILi8EEESG_EEENS5_IJSG_SC_EEEEEEEvNS4_8identityES10_S1A_vS1B_EENS_8epilogue10collective18CollectiveEpilogueINS1D_23Sm100TmaWarpSpecializedILi3ELi2ELi16ELb1ELb0EEEJNS5_IJSG_SG_SG_EEENS5_IJNSS_ISG_SC_EENSS_INS5_IJNSA_ILi16EEESB_EEENS5_IJSC_NSA_ILi32EEEEEEEEEEESI_SJ_SI_SJ_NS1D_6fusion15FusionCallbacksIS1H_NS1Q_13LinCombEltActINS1D_6thread4SiLuESI_fSI_fLNS_15FloatRoundStyleE2EEES1I_S1P_JEEENS4_5SM1004TMEM4LOAD26SM100_TMEM_LOAD_32dp32b16xENS4_13SM90_TMA_LOADENS11_INS12_ILi1ELi4ELi3EEES15_NSS_INS5_IJS16_S1K_EEENS5_IJS1K_SC_EEEEEEENS4_39AutoVectorizingCopyWithAssumedAlignmentILi128EEENS4_14SM90_TMA_STOREES27_S29_S29_EEEvvEEEEvNT_6ParamsE,"a",@progbits
	.sectionflags	@""
	.align	4
.nv.constant0._ZN7cutlass13device_kernelINS_4gemm6kernel13GemmUniversalIN4cute5tupleIJiiiiEEENS1_10collective13CollectiveMmaINS1_35MainloopSm100TmaUmmaWarpSpecializedILi17ELi2ELi4ENS5_IJNS4_1CILi2EEENSA_ILi1EEESC_EEEEENS5_IJNSA_ILi128EEENSA_ILi64EEESG_EEENS_10bfloat16_tENS5_IJlSC_lEEESI_SJ_NS4_8TiledMMAINS4_8MMA_AtomIJNS4_26SM100_MMA_F16BF16_2x1SM_SSISI_SI_fLi128ELi64ELNS4_4UMMA5MajorE0ELSO_0ELNSN_7ScaleInE0ELSP_0EEEEEENS4_6LayoutINS5_IJSC_SC_SC_EEENS5_IJNSA_ILi0EEESU_SU_EEEEENS5_IJNS4_10UnderscoreESX_SX_EEEEENS4_18SM100_TMA_2SM_LOADENS4_14ComposedLayoutINS4_7SwizzleILi3ELi4ELi3EEENS4_18smem_ptr_flag_bitsILi16EEENSS_INS5_IJNSA_ILi8EEESG_EEENS5_IJSG_SC_EEEEEEEvNS4_8identityES10_S1A_vS1B_EENS_8epilogue10collective18CollectiveEpilogueINS1D_23Sm100TmaWarpSpecializedILi3ELi2ELi16ELb1ELb0EEEJNS5_IJSG_SG_SG_EEENS5_IJNSS_ISG_SC_EENSS_INS5_IJNSA_ILi16EEESB_EEENS5_IJSC_NSA_ILi32EEEEEEEEEEESI_SJ_SI_SJ_NS1D_6fusion15FusionCallbacksIS1H_NS1Q_13LinCombEltActINS1D_6thread4SiLuESI_fSI_fLNS_15FloatRoundStyleE2EEES1I_S1P_JEEENS4_5SM1004TMEM4LOAD26SM100_TMEM_LOAD_32dp32b16xENS4_13SM90_TMA_LOADENS11_INS12_ILi1ELi4ELi3EEES15_NSS_INS5_IJS16_S1K_EEENS5_IJS1K_SC_EEEEEEENS4_39AutoVectorizingCopyWithAssumedAlignmentILi128EEENS4_14SM90_TMA_STOREES27_S29_S29_EEEvvEEEEvNT_6ParamsE:
	.zero		2944


//--------------------- SYMBOLS --------------------------

	.type		.nv.reservedSmem.offset0,@object
	.size		.nv.reservedSmem.offset0,0x4
	.type		.nv.reservedSmem.cap,@object
	.size		.nv.reservedSmem.cap,0x4
	.type		__assertfail,@function
